	.target	sm_90a

	.elftype	@"ET_EXEC"


//--------------------- .note.nv.tkinfo           --------------------------
	.section	.note.nv.tkinfo,"",@"SHT_NOTE"
	.sectionflags	@"SHF_NOTE_NV_TKINFO"
	.tkinfo
        /*0018*/ 	.word	0x00000002
        /*0030*/ 	.string	""
        /*0030*/ 	.string	"ptxas"
        /*0030*/ 	.string	"Cuda compilation tools, release 13.0, V13.0.88"
        /*0030*/ 	.string	"Build cuda_13.0.r13.0/compiler.36424714_0"
        /*0030*/ 	.string	"-arch sm_90a -m 64 "



//--------------------- .note.nv.cuinfo           --------------------------
	.section	.note.nv.cuinfo,"",@"SHT_NOTE"
	.sectionflags	@"SHF_NOTE_NV_CUINFO"
        /*0018*/ 	.short	0x0002
        /*001a*/ 	.short	0x005a
        /*001c*/ 	.short	0x0082
	.zero		2


//--------------------- .nv.info                  --------------------------
	.section	.nv.info,"",@"SHT_CUDA_INFO"
	.align	4


	//----- nvinfo : EIATTR_REGCOUNT
	.align		4
        /*0000*/ 	.byte	0x04, 0x2f
        /*0002*/ 	.short	(.L_15 - .L_14)
	.align		4
.L_14:
        /*0004*/ 	.word	index@(_ZN7cutlass13device_kernelINS_4gemm6kernel13GemmUniversalIN4cute5tupleIJiiiiEEENS1_10collective13CollectiveMmaINS1_34MainloopSm90TmaGmmaWarpSpecializedILi3ENS5_IJNS4_1CILi1EEESB_SB_EEENS1_35KernelTmaWarpSpecializedCooperativeEEENS5_IJNSA_ILi128EEENSA_ILi8EEENSA_ILi256EEEEEENS_10bfloat16_tENS5_IJlSB_lEEESJ_SK_NS4_8TiledMMAINS4_8MMA_AtomIJNS4_4SM904GMMA26MMA_64x8x16_F32BF16BF16_SSILNSO_5MajorE0ELSQ_0ELNSO_7ScaleInE1ELSR_1EEEEEENS4_6LayoutINS5_IJNSA_ILi2EEESB_SB_EEENS5_IJSB_NSA_ILi0EEESX_EEEEENS5_IJNS4_10UnderscoreES10_S10_EEEEENS4_13SM90_TMA_LOADENS4_14ComposedLayoutINS4_7SwizzleILi3ELi4ELi3EEENS4_18smem_ptr_flag_bitsILi16EEENSU_INS5_IJSG_NSA_ILi64EEEEEENS5_IJS19_SB_EEEEEEEvNS4_8identityES13_S1D_vS1E_EENS_8epilogue10collective6detail29Sm90TmaWarpSpecializedAdapterINS1H_15DefaultEpilogueISJ_SK_SK_NS1G_6thread17LinearCombinationISJ_Li1EffLNS1L_9ScaleType4KindE0ELNS_15FloatRoundStyleE2ESJ_EENS1_15EpilogueDefaultEEEEEvvEEEEvNT_6ParamsE)
        /*0008*/ 	.word	0x000000a8


	//----- nvinfo : EIATTR_FRAME_SIZE
	.align		4
.L_15:
        /*000c*/ 	.byte	0x04, 0x11
        /*000e*/ 	.short	(.L_17 - .L_16)
	.align		4
.L_16:
        /*0010*/ 	.word	index@(_ZN7cutlass13device_kernelINS_4gemm6kernel13GemmUniversalIN4cute5tupleIJiiiiEEENS1_10collective13CollectiveMmaINS1_34MainloopSm90TmaGmmaWarpSpecializedILi3ENS5_IJNS4_1CILi1EEESB_SB_EEENS1_35KernelTmaWarpSpecializedCooperativeEEENS5_IJNSA_ILi128EEENSA_ILi8EEENSA_ILi256EEEEEENS_10bfloat16_tENS5_IJlSB_lEEESJ_SK_NS4_8TiledMMAINS4_8MMA_AtomIJNS4_4SM904GMMA26MMA_64x8x16_F32BF16BF16_SSILNSO_5MajorE0ELSQ_0ELNSO_7ScaleInE1ELSR_1EEEEEENS4_6LayoutINS5_IJNSA_ILi2EEESB_SB_EEENS5_IJSB_NSA_ILi0EEESX_EEEEENS5_IJNS4_10UnderscoreES10_S10_EEEEENS4_13SM90_TMA_LOADENS4_14ComposedLayoutINS4_7SwizzleILi3ELi4ELi3EEENS4_18smem_ptr_flag_bitsILi16EEENSU_INS5_IJSG_NSA_ILi64EEEEEENS5_IJS19_SB_EEEEEEEvNS4_8identityES13_S1D_vS1E_EENS_8epilogue10collective6detail29Sm90TmaWarpSpecializedAdapterINS1H_15DefaultEpilogueISJ_SK_SK_NS1G_6thread17LinearCombinationISJ_Li1EffLNS1L_9ScaleType4KindE0ELNS_15FloatRoundStyleE2ESJ_EENS1_15EpilogueDefaultEEEEEvvEEEEvNT_6ParamsE)
        /*0014*/ 	.word	0x00000000


	//----- nvinfo : EIATTR_MIN_STACK_SIZE
	.align		4
.L_17:
        /*0018*/ 	.byte	0x04, 0x12
        /*001a*/ 	.short	(.L_19 - .L_18)
	.align		4
.L_18:
        /*001c*/ 	.word	index@(_ZN7cutlass13device_kernelINS_4gemm6kernel13GemmUniversalIN4cute5tupleIJiiiiEEENS1_10collective13CollectiveMmaINS1_34MainloopSm90TmaGmmaWarpSpecializedILi3ENS5_IJNS4_1CILi1EEESB_SB_EEENS1_35KernelTmaWarpSpecializedCooperativeEEENS5_IJNSA_ILi128EEENSA_ILi8EEENSA_ILi256EEEEEENS_10bfloat16_tENS5_IJlSB_lEEESJ_SK_NS4_8TiledMMAINS4_8MMA_AtomIJNS4_4SM904GMMA26MMA_64x8x16_F32BF16BF16_SSILNSO_5MajorE0ELSQ_0ELNSO_7ScaleInE1ELSR_1EEEEEENS4_6LayoutINS5_IJNSA_ILi2EEESB_SB_EEENS5_IJSB_NSA_ILi0EEESX_EEEEENS5_IJNS4_10UnderscoreES10_S10_EEEEENS4_13SM90_TMA_LOADENS4_14ComposedLayoutINS4_7SwizzleILi3ELi4ELi3EEENS4_18smem_ptr_flag_bitsILi16EEENSU_INS5_IJSG_NSA_ILi64EEEEEENS5_IJS19_SB_EEEEEEEvNS4_8identityES13_S1D_vS1E_EENS_8epilogue10collective6detail29Sm90TmaWarpSpecializedAdapterINS1H_15DefaultEpilogueISJ_SK_SK_NS1G_6thread17LinearCombinationISJ_Li1EffLNS1L_9ScaleType4KindE0ELNS_15FloatRoundStyleE2ESJ_EENS1_15EpilogueDefaultEEEEEvvEEEEvNT_6ParamsE)
        /*0020*/ 	.word	0x00000000
.L_19:


//--------------------- .nv.compat                --------------------------
	.section	.nv.compat,"",@"SHT_CUDA_COMPAT_INFO"
	.align	4
        /*0000*/ 	.byte	0x02, 0x09, 0x01, 0x00, 0x02, 0x02, 0x04, 0x00, 0x02, 0x05, 0x05, 0x00, 0x03, 0x07, 0x01, 0x01
        /*0010*/ 	.byte	0x02, 0x03, 0x01, 0x00, 0x02, 0x06, 0x01, 0x00, 0x04, 0x0b, 0x08, 0x00, 0x00, 0x00, 0x00, 0x00
        /*0020*/ 	.byte	0x00, 0x00, 0x00, 0x00


//--------------------- .nv.info._ZN7cutlass13device_kernelINS_4gemm6kernel13GemmUniversalIN4cute5tupleIJiiiiEEENS1_10collective13CollectiveMmaINS1_34MainloopSm90TmaGmmaWarpSpecializedILi3ENS5_IJNS4_1CILi1EEESB_SB_EEENS1_35KernelTmaWarpSpecializedCooperativeEEENS5_IJNSA_ILi128EEENSA_ILi8EEENSA_ILi256EEEEEENS_10bfloat16_tENS5_IJlSB_lEEESJ_SK_NS4_8TiledMMAINS4_8MMA_AtomIJNS4_4SM904GMMA26MMA_64x8x16_F32BF16BF16_SSILNSO_5MajorE0ELSQ_0ELNSO_7ScaleInE1ELSR_1EEEEEENS4_6LayoutINS5_IJNSA_ILi2EEESB_SB_EEENS5_IJSB_NSA_ILi0EEESX_EEEEENS5_IJNS4_10UnderscoreES10_S10_EEEEENS4_13SM90_TMA_LOADENS4_14ComposedLayoutINS4_7SwizzleILi3ELi4ELi3EEENS4_18smem_ptr_flag_bitsILi16EEENSU_INS5_IJSG_NSA_ILi64EEEEEENS5_IJS19_SB_EEEEEEEvNS4_8identityES13_S1D_vS1E_EENS_8epilogue10collective6detail29Sm90TmaWarpSpecializedAdapterINS1H_15DefaultEpilogueISJ_SK_SK_NS1G_6thread17LinearCombinationISJ_Li1EffLNS1L_9ScaleType4KindE0ELNS_15FloatRoundStyleE2ESJ_EENS1_15EpilogueDefaultEEEEEvvEEEEvNT_6ParamsE --------------------------
	.section	.nv.info._ZN7cutlass13device_kernelINS_4gemm6kernel13GemmUniversalIN4cute5tupleIJiiiiEEENS1_10collective13CollectiveMmaINS1_34MainloopSm90TmaGmmaWarpSpecializedILi3ENS5_IJNS4_1CILi1EEESB_SB_EEENS1_35KernelTmaWarpSpecializedCooperativeEEENS5_IJNSA_ILi128EEENSA_ILi8EEENSA_ILi256EEEEEENS_10bfloat16_tENS5_IJlSB_lEEESJ_SK_NS4_8TiledMMAINS4_8MMA_AtomIJNS4_4SM904GMMA26MMA_64x8x16_F32BF16BF16_SSILNSO_5MajorE0ELSQ_0ELNSO_7ScaleInE1ELSR_1EEEEEENS4_6LayoutINS5_IJNSA_ILi2EEESB_SB_EEENS5_IJSB_NSA_ILi0EEESX_EEEEENS5_IJNS4_10UnderscoreES10_S10_EEEEENS4_13SM90_TMA_LOADENS4_14ComposedLayoutINS4_7SwizzleILi3ELi4ELi3EEENS4_18smem_ptr_flag_bitsILi16EEENSU_INS5_IJSG_NSA_ILi64EEEEEENS5_IJS19_SB_EEEEEEEvNS4_8identityES13_S1D_vS1E_EENS_8epilogue10collective6detail29Sm90TmaWarpSpecializedAdapterINS1H_15DefaultEpilogueISJ_SK_SK_NS1G_6thread17LinearCombinationISJ_Li1EffLNS1L_9ScaleType4KindE0ELNS_15FloatRoundStyleE2ESJ_EENS1_15EpilogueDefaultEEEEEvvEEEEvNT_6ParamsE,"",@"SHT_CUDA_INFO"
	.sectionflags	@""
	.align	4


	//----- nvinfo : EIATTR_CUDA_API_VERSION
	.align		4
        /*0000*/ 	.byte	0x04, 0x37
        /*0002*/ 	.short	(.L_21 - .L_20)
.L_20:
        /*0004*/ 	.word	0x00000082


	//----- nvinfo : EIATTR_KPARAM_INFO
	.align		4
.L_21:
        /*0008*/ 	.byte	0x04, 0x17
        /*000a*/ 	.short	(.L_23 - .L_22)
.L_22:
        /*000c*/ 	.word	0x00000000
        /*0010*/ 	.short	0x0000
        /*0012*/ 	.short	0x0070
        /*0014*/ 	.byte	0x00, 0xf0, 0x01, 0x10


	//----- nvinfo : EIATTR_SPARSE_MMA_MASK
	.align		4
.L_23:
        /*0018*/ 	.byte	0x03, 0x50
        /*001a*/ 	.short	0x0000


	//----- nvinfo : EIATTR_MAXREG_COUNT
	.align		4
        /*001c*/ 	.byte	0x03, 0x1b
        /*001e*/ 	.short	0x00a8


	//----- nvinfo : EIATTR_NUM_BARRIERS
	.align		4
        /*0020*/ 	.byte	0x02, 0x4c
        /*0022*/ 	.byte	0x01
	.zero		1


	//----- nvinfo : EIATTR_EXTERNS
	.align		4
        /*0024*/ 	.byte	0x04, 0x0f
        /*0026*/ 	.short	(.L_25 - .L_24)


	//   ....[0]....
	.align		4
.L_24:
        /*0028*/ 	.word	index@(__assertfail)


	//----- nvinfo : EIATTR_MERCURY_ISA_VERSION
	.align		4
.L_25:
        /*002c*/ 	.byte	0x03, 0x5f
        /*002e*/ 	.short	0x0101


	//----- nvinfo : EIATTR_INT_WARP_WIDE_INSTR_OFFSETS
	.align		4
        /*0030*/ 	.byte	0x04, 0x31
        /*0032*/ 	.short	(.L_27 - .L_26)


	//   ....[0]....
.L_26:
        /*0034*/ 	.word	0x00000390


	//   ....[1]....
        /*0038*/ 	.word	0x000003a0


	//   ....[2]....
        /*003c*/ 	.word	0x000004c0


	//----- nvinfo : EIATTR_COOP_GROUP_MASK_REGIDS
	.align		4
.L_27:
        /*0040*/ 	.byte	0x04, 0x29
        /*0042*/ 	.short	(.L_29 - .L_28)


	//   ....[0]....
.L_28:
        /*0044*/ 	.word	0xffffffff


	//   ....[1]....
        /*0048*/ 	.word	0xffffffff


	//   ....[2]....
        /*004c*/ 	.word	0xffffffff


	//   ....[3]....
        /*0050*/ 	.word	0xffffffff


	//   ....[4]....
        /*0054*/ 	.word	0xffffffff


	//----- nvinfo : EIATTR_COOP_GROUP_INSTR_OFFSETS
	.align		4
.L_29:
        /*0058*/ 	.byte	0x04, 0x28
        /*005a*/ 	.short	(.L_31 - .L_30)


	//   ....[0]....
.L_30:
        /*005c*/ 	.word	0x00000060


	//   ....[1]....
        /*0060*/ 	.word	0x00000070


	//   ....[2]....
        /*0064*/ 	.word	0x00000130


	//   ....[3]....
        /*0068*/ 	.word	0x000002a0


	//   ....[4]....
        /*006c*/ 	.word	0x00001180


	//----- nvinfo : EIATTR_REG_RECONFIG
	.align		4
.L_31:
        /*0070*/ 	.byte	0x01, 0x54
	.zero		2


	//----- nvinfo : EIATTR_SYSCALL_OFFSETS
	.align		4
        /*0074*/ 	.byte	0x04, 0x46
        /*0076*/ 	.short	(.L_33 - .L_32)


	//   ....[0]....
.L_32:
        /*0078*/ 	.word	0x00001370


	//----- nvinfo : EIATTR_MBARRIER_INSTR_OFFSETS
	.align		4
.L_33:
        /*007c*/ 	.byte	0x04, 0x39
        /*007e*/ 	.short	(.L_35 - .L_34)


	//   ....[0]....
.L_34:
        /*0080*/ 	.word	0x00000230
        /*0084*/ 	.word	0x000000ff
        /*0088*/ 	.word	0x00000000
        /*008c*/ 	.short	0x0100
        /*008e*/ 	.byte	0x08
	.zero		1


	//   ....[1]....
        /*0090*/ 	.word	0x00000240
        /*0094*/ 	.word	0x000000ff
        /*0098*/ 	.word	0x00000018
        /*009c*/ 	.short	0x0100
        /*009e*/ 	.byte	0x08
	.zero		1


	//   ....[2]....
        /*00a0*/ 	.word	0x00000250
        /*00a4*/ 	.word	0x000000ff
        /*00a8*/ 	.word	0x00000008
        /*00ac*/ 	.short	0x0100
        /*00ae*/ 	.byte	0x08
	.zero		1


	//   ....[3]....
        /*00b0*/ 	.word	0x00000260
        /*00b4*/ 	.word	0x000000ff
        /*00b8*/ 	.word	0x00000020
        /*00bc*/ 	.short	0x0100
        /*00be*/ 	.byte	0x08
	.zero		1


	//   ....[4]....
        /*00c0*/ 	.word	0x00000270
        /*00c4*/ 	.word	0x000000ff
        /*00c8*/ 	.word	0x00000010
        /*00cc*/ 	.short	0x0100
        /*00ce*/ 	.byte	0x08
	.zero		1


	//   ....[5]....
        /*00d0*/ 	.word	0x00000280
        /*00d4*/ 	.word	0x000000ff
        /*00d8*/ 	.word	0x00000028
        /*00dc*/ 	.short	0x0100
        /*00de*/ 	.byte	0x08
	.zero		1


	//   ....[6]....
        /*00e0*/ 	.word	0x00000540
        /*00e4*/ 	.word	0x000000ff
        /*00e8*/ 	.word	0x00000040
        /*00ec*/ 	.short	0x0100
        /*00ee*/ 	.byte	0x08
	.zero		1


	//   ....[7]....
        /*00f0*/ 	.word	0x000005a0
        /*00f4*/ 	.word	0x000000ff
        /*00f8*/ 	.word	0x00000048
        /*00fc*/ 	.short	0x0100
        /*00fe*/ 	.byte	0x08
	.zero		1


	//   ....[8]....
        /*0100*/ 	.word	0x000013f0
        /*0104*/ 	.word	0x00000003
        /*0108*/ 	.word	0x00000000
        /*010c*/ 	.short	0x010a
        /*010e*/ 	.byte	0x3f
	.zero		1


	//   ....[9]....
        /*0110*/ 	.word	0x00001450
        /*0114*/ 	.word	0x00000003
        /*0118*/ 	.word	0x00000000
        /*011c*/ 	.short	0x010a
        /*011e*/ 	.byte	0x3f
	.zero		1


	//   ....[10]....
        /*0120*/ 	.word	0x00001d00
        /*0124*/ 	.word	0x000000ff
        /*0128*/ 	.word	0x00000000
        /*012c*/ 	.short	0x010a
        /*012e*/ 	.byte	0x04
	.zero		1


	//   ....[11]....
        /*0130*/ 	.word	0x00001d40
        /*0134*/ 	.word	0x000000ff
        /*0138*/ 	.word	0x00000000
        /*013c*/ 	.short	0x010a
        /*013e*/ 	.byte	0x04
	.zero		1


	//   ....[12]....
        /*0140*/ 	.word	0x000024e0
        /*0144*/ 	.word	0x000000ff
        /*0148*/ 	.word	0x00000000
        /*014c*/ 	.short	0x0101
        /*014e*/ 	.byte	0x0a
	.zero		1


	//   ....[13]....
        /*0150*/ 	.word	0x000026c0
        /*0154*/ 	.word	0x000000ff
        /*0158*/ 	.word	0x00000000
        /*015c*/ 	.short	0x0101
        /*015e*/ 	.byte	0x06
	.zero		1


	//   ....[14]....
        /*0160*/ 	.word	0x00003f20
        /*0164*/ 	.word	0x0000000e
        /*0168*/ 	.word	0x00000018
        /*016c*/ 	.short	0x010a
        /*016e*/ 	.byte	0x3f
	.zero		1


	//   ....[15]....
        /*0170*/ 	.word	0x000044d0
        /*0174*/ 	.word	0x00000005
        /*0178*/ 	.word	0x00000048
        /*017c*/ 	.short	0x0101
        /*017e*/ 	.byte	0x3f
	.zero		1


	//   ....[16]....
        /*0180*/ 	.word	0x00004c30
        /*0184*/ 	.word	0x00000007
        /*0188*/ 	.word	0x00000000
        /*018c*/ 	.short	0x010a
        /*018e*/ 	.byte	0x3f
	.zero		1


	//   ....[17]....
        /*0190*/ 	.word	0x00004cb0
        /*0194*/ 	.word	0x00000006
        /*0198*/ 	.word	0x00000000
        /*019c*/ 	.short	0x010a
        /*019e*/ 	.byte	0x3f
	.zero		1


	//   ....[18]....
        /*01a0*/ 	.word	0x00004d40
        /*01a4*/ 	.word	0x00000003
        /*01a8*/ 	.word	0x00000000
        /*01ac*/ 	.short	0x010a
        /*01ae*/ 	.byte	0x3f
	.zero		1


	//   ....[19]....
        /*01b0*/ 	.word	0x00004da0
        /*01b4*/ 	.word	0x00000003
        /*01b8*/ 	.word	0x00000000
        /*01bc*/ 	.short	0x010a
        /*01be*/ 	.byte	0x3f
	.zero		1


	//   ....[20]....
        /*01c0*/ 	.word	0x00004e00
        /*01c4*/ 	.word	0x00000003
        /*01c8*/ 	.word	0x00000000
        /*01cc*/ 	.short	0x010a
        /*01ce*/ 	.byte	0x3f
	.zero		1


	//   ....[21]....
        /*01d0*/ 	.word	0x00004ee0
        /*01d4*/ 	.word	0x0000000e
        /*01d8*/ 	.word	0x00000018
        /*01dc*/ 	.short	0x010a
        /*01de*/ 	.byte	0x3f
	.zero		1


	//   ....[22]....
        /*01e0*/ 	.word	0x00004fc0
        /*01e4*/ 	.word	0x00000007
        /*01e8*/ 	.word	0x00000000
        /*01ec*/ 	.short	0x010a
        /*01ee*/ 	.byte	0x3f
	.zero		1


	//   ....[23]....
        /*01f0*/ 	.word	0x00005010
        /*01f4*/ 	.word	0x00000006
        /*01f8*/ 	.word	0x00000000
        /*01fc*/ 	.short	0x010a
        /*01fe*/ 	.byte	0x3f
	.zero		1


	//----- nvinfo : EIATTR_NUM_MBARRIERS
	.align		4
.L_35:
        /*0200*/ 	.byte	0x03, 0x38
        /*0202*/ 	.short	0x0008


	//----- nvinfo : EIATTR_EXIT_INSTR_OFFSETS
	.align		4
        /*0204*/ 	.byte	0x04, 0x1c
        /*0206*/ 	.short	(.L_37 - .L_36)


	//   ....[0]....
.L_36:
        /*0208*/ 	.word	0x00000640


	//   ....[1]....
        /*020c*/ 	.word	0x00000f00


	//   ....[2]....
        /*0210*/ 	.word	0x00003600


	//   ....[3]....
        /*0214*/ 	.word	0x00003c30


	//   ....[4]....
        /*0218*/ 	.word	0x00004d90


	//----- nvinfo : EIATTR_MAX_THREADS
	.align		4
.L_37:
        /*021c*/ 	.byte	0x04, 0x05
        /*021e*/ 	.short	(.L_39 - .L_38)
.L_38:
        /*0220*/ 	.word	0x00000180
        /*0224*/ 	.word	0x00000001
        /*0228*/ 	.word	0x00000001


	//----- nvinfo : EIATTR_CRS_STACK_SIZE
	.align		4
.L_39:
        /*022c*/ 	.byte	0x04, 0x1e
        /*022e*/ 	.short	(.L_41 - .L_40)
.L_40:
        /*0230*/ 	.word	0x00000000


	//----- nvinfo : EIATTR_CBANK_PARAM_SIZE
	.align		4
.L_41:
        /*0234*/ 	.byte	0x03, 0x19
        /*0236*/ 	.short	0x0470


	//----- nvinfo : EIATTR_PARAM_CBANK
	.align		4
        /*0238*/ 	.byte	0x04, 0x0a
        /*023a*/ 	.short	(.L_43 - .L_42)
	.align		4
.L_42:
        /*023c*/ 	.word	index@(.nv.constant0._ZN7cutlass13device_kernelINS_4gemm6kernel13GemmUniversalIN4cute5tupleIJiiiiEEENS1_10collective13CollectiveMmaINS1_34MainloopSm90TmaGmmaWarpSpecializedILi3ENS5_IJNS4_1CILi1EEESB_SB_EEENS1_35KernelTmaWarpSpecializedCooperativeEEENS5_IJNSA_ILi128EEENSA_ILi8EEENSA_ILi256EEEEEENS_10bfloat16_tENS5_IJlSB_lEEESJ_SK_NS4_8TiledMMAINS4_8MMA_AtomIJNS4_4SM904GMMA26MMA_64x8x16_F32BF16BF16_SSILNSO_5MajorE0ELSQ_0ELNSO_7ScaleInE1ELSR_1EEEEEENS4_6LayoutINS5_IJNSA_ILi2EEESB_SB_EEENS5_IJSB_NSA_ILi0EEESX_EEEEENS5_IJNS4_10UnderscoreES10_S10_EEEEENS4_13SM90_TMA_LOADENS4_14ComposedLayoutINS4_7SwizzleILi3ELi4ELi3EEENS4_18smem_ptr_flag_bitsILi16EEENSU_INS5_IJSG_NSA_ILi64EEEEEENS5_IJS19_SB_EEEEEEEvNS4_8identityES13_S1D_vS1E_EENS_8epilogue10collective6detail29Sm90TmaWarpSpecializedAdapterINS1H_15DefaultEpilogueISJ_SK_SK_NS1G_6thread17LinearCombinationISJ_Li1EffLNS1L_9ScaleType4KindE0ELNS_15FloatRoundStyleE2ESJ_EENS1_15EpilogueDefaultEEEEEvvEEEEvNT_6ParamsE)
        /*0240*/ 	.short	0x0210
        /*0242*/ 	.short	0x0470


	//----- nvinfo : EIATTR_SW_WAR
	.align		4
.L_43:
        /*0244*/ 	.byte	0x04, 0x36
        /*0246*/ 	.short	(.L_45 - .L_44)
.L_44:
        /*0248*/ 	.word	0x00000008
.L_45:


//--------------------- .nv.callgraph             --------------------------
	.section	.nv.callgraph,"",@"SHT_CUDA_CALLGRAPH"
	.align	4
	.sectionentsize	8
	.align		4
        /*0000*/ 	.word	0x00000000
	.align		4
        /*0004*/ 	.word	0xffffffff
	.align		4
        /*0008*/ 	.word	index@(_ZN7cutlass13device_kernelINS_4gemm6kernel13GemmUniversalIN4cute5tupleIJiiiiEEENS1_10collective13CollectiveMmaINS1_34MainloopSm90TmaGmmaWarpSpecializedILi3ENS5_IJNS4_1CILi1EEESB_SB_EEENS1_35KernelTmaWarpSpecializedCooperativeEEENS5_IJNSA_ILi128EEENSA_ILi8EEENSA_ILi256EEEEEENS_10bfloat16_tENS5_IJlSB_lEEESJ_SK_NS4_8TiledMMAINS4_8MMA_AtomIJNS4_4SM904GMMA26MMA_64x8x16_F32BF16BF16_SSILNSO_5MajorE0ELSQ_0ELNSO_7ScaleInE1ELSR_1EEEEEENS4_6LayoutINS5_IJNSA_ILi2EEESB_SB_EEENS5_IJSB_NSA_ILi0EEESX_EEEEENS5_IJNS4_10UnderscoreES10_S10_EEEEENS4_13SM90_TMA_LOADENS4_14ComposedLayoutINS4_7SwizzleILi3ELi4ELi3EEENS4_18smem_ptr_flag_bitsILi16EEENSU_INS5_IJSG_NSA_ILi64EEEEEENS5_IJS19_SB_EEEEEEEvNS4_8identityES13_S1D_vS1E_EENS_8epilogue10collective6detail29Sm90TmaWarpSpecializedAdapterINS1H_15DefaultEpilogueISJ_SK_SK_NS1G_6thread17LinearCombinationISJ_Li1EffLNS1L_9ScaleType4KindE0ELNS_15FloatRoundStyleE2ESJ_EENS1_15EpilogueDefaultEEEEEvvEEEEvNT_6ParamsE)
	.align		4
        /*000c*/ 	.word	index@(__assertfail)
	.align		4
        /*0010*/ 	.word	0x00000000
	.align		4
        /*0014*/ 	.word	0xfffffffe
	.align		4
        /*0018*/ 	.word	0x00000000
	.align		4
        /*001c*/ 	.word	0xfffffffd
	.align		4
        /*0020*/ 	.word	0x00000000
	.align		4
        /*0024*/ 	.word	0xfffffffc


//--------------------- .nv.constant4             --------------------------
	.section	.nv.constant4,"a",@progbits
	.align	8
	.align		8
.nv.constant4:
        /*0000*/ 	.dword	__assertfail
	.align		8
        /*0008*/ 	.dword	__unnamed_1
	.align		8
        /*0010*/ 	.dword	_ZN40_INTERNAL_1a55c6de_4_k_cu_32f646b2_136674cuda3std3__45__cpo5beginE
	.align		8
        /*0018*/ 	.dword	_ZN40_INTERNAL_1a55c6de_4_k_cu_32f646b2_136674cuda3std3__45__cpo3endE
	.align		8
        /*0020*/ 	.dword	_ZN40_INTERNAL_1a55c6de_4_k_cu_32f646b2_136674cuda3std3__45__cpo6cbeginE
	.align		8
        /*0028*/ 	.dword	_ZN40_INTERNAL_1a55c6de_4_k_cu_32f646b2_136674cuda3std3__45__cpo4cendE
	.align		8
        /*0030*/ 	.dword	_ZN40_INTERNAL_1a55c6de_4_k_cu_32f646b2_136674cuda3std3__442_GLOBAL__N__1a55c6de_4_k_cu_32f646b2_136676ignoreE
	.align		8
        /*0038*/ 	.dword	_ZN40_INTERNAL_1a55c6de_4_k_cu_32f646b2_136674cuda3std3__419piecewise_constructE
	.align		8
        /*0040*/ 	.dword	_ZN40_INTERNAL_1a55c6de_4_k_cu_32f646b2_136674cuda3std3__48in_placeE
	.align		8
        /*0048*/ 	.dword	_ZN40_INTERNAL_1a55c6de_4_k_cu_32f646b2_136674cuda3std6ranges3__45__cpo4swapE
	.align		8
        /*0050*/ 	.dword	_ZN40_INTERNAL_1a55c6de_4_k_cu_32f646b2_136674cuda3std6ranges3__45__cpo9iter_moveE
	.align		8
        /*0058*/ 	.dword	_ZN40_INTERNAL_1a55c6de_4_k_cu_32f646b2_136674cute7productE
	.align		8
        /*0060*/ 	.dword	_ZN40_INTERNAL_1a55c6de_4_k_cu_32f646b2_136674cute1_E
	.align		8
        /*0068*/ 	.dword	$str$22
	.align		8
        /*0070*/ 	.dword	$str$23


//--------------------- .text._ZN7cutlass13device_kernelINS_4gemm6kernel13GemmUniversalIN4cute5tupleIJiiiiEEENS1_10collective13CollectiveMmaINS1_34MainloopSm90TmaGmmaWarpSpecializedILi3ENS5_IJNS4_1CILi1EEESB_SB_EEENS1_35KernelTmaWarpSpecializedCooperativeEEENS5_IJNSA_ILi128EEENSA_ILi8EEENSA_ILi256EEEEEENS_10bfloat16_tENS5_IJlSB_lEEESJ_SK_NS4_8TiledMMAINS4_8MMA_AtomIJNS4_4SM904GMMA26MMA_64x8x16_F32BF16BF16_SSILNSO_5MajorE0ELSQ_0ELNSO_7ScaleInE1ELSR_1EEEEEENS4_6LayoutINS5_IJNSA_ILi2EEESB_SB_EEENS5_IJSB_NSA_ILi0EEESX_EEEEENS5_IJNS4_10UnderscoreES10_S10_EEEEENS4_13SM90_TMA_LOADENS4_14ComposedLayoutINS4_7SwizzleILi3ELi4ELi3EEENS4_18smem_ptr_flag_bitsILi16EEENSU_INS5_IJSG_NSA_ILi64EEEEEENS5_IJS19_SB_EEEEEEEvNS4_8identityES13_S1D_vS1E_EENS_8epilogue10collective6detail29Sm90TmaWarpSpecializedAdapterINS1H_15DefaultEpilogueISJ_SK_SK_NS1G_6thread17LinearCombinationISJ_Li1EffLNS1L_9ScaleType4KindE0ELNS_15FloatRoundStyleE2ESJ_EENS1_15EpilogueDefaultEEEEEvvEEEEvNT_6ParamsE --------------------------
	.section	.text._ZN7cutlass13device_kernelINS_4gemm6kernel13GemmUniversalIN4cute5tupleIJiiiiEEENS1_10collective13CollectiveMmaINS1_34MainloopSm90TmaGmmaWarpSpecializedILi3ENS5_IJNS4_1CILi1EEESB_SB_EEENS1_35KernelTmaWarpSpecializedCooperativeEEENS5_IJNSA_ILi128EEENSA_ILi8EEENSA_ILi256EEEEEENS_10bfloat16_tENS5_IJlSB_lEEESJ_SK_NS4_8TiledMMAINS4_8MMA_AtomIJNS4_4SM904GMMA26MMA_64x8x16_F32BF16BF16_SSILNSO_5MajorE0ELSQ_0ELNSO_7ScaleInE1ELSR_1EEEEEENS4_6LayoutINS5_IJNSA_ILi2EEESB_SB_EEENS5_IJSB_NSA_ILi0EEESX_EEEEENS5_IJNS4_10UnderscoreES10_S10_EEEEENS4_13SM90_TMA_LOADENS4_14ComposedLayoutINS4_7SwizzleILi3ELi4ELi3EEENS4_18smem_ptr_flag_bitsILi16EEENSU_INS5_IJSG_NSA_ILi64EEEEEENS5_IJS19_SB_EEEEEEEvNS4_8identityES13_S1D_vS1E_EENS_8epilogue10collective6detail29Sm90TmaWarpSpecializedAdapterINS1H_15DefaultEpilogueISJ_SK_SK_NS1G_6thread17LinearCombinationISJ_Li1EffLNS1L_9ScaleType4KindE0ELNS_15FloatRoundStyleE2ESJ_EENS1_15EpilogueDefaultEEEEEvvEEEEvNT_6ParamsE,"ax",@progbits
	.align	128
.text._ZN7cutlass13device_kernelINS_4gemm6kernel13GemmUniversalIN4cute5tupleIJiiiiEEENS1_10collective13CollectiveMmaINS1_34MainloopSm90TmaGmmaWarpSpecializedILi3ENS5_IJNS4_1CILi1EEESB_SB_EEENS1_35KernelTmaWarpSpecializedCooperativeEEENS5_IJNSA_ILi128EEENSA_ILi8EEENSA_ILi256EEEEEENS_10bfloat16_tENS5_IJlSB_lEEESJ_SK_NS4_8TiledMMAINS4_8MMA_AtomIJNS4_4SM904GMMA26MMA_64x8x16_F32BF16BF16_SSILNSO_5MajorE0ELSQ_0ELNSO_7ScaleInE1ELSR_1EEEEEENS4_6LayoutINS5_IJNSA_ILi2EEESB_SB_EEENS5_IJSB_NSA_ILi0EEESX_EEEEENS5_IJNS4_10UnderscoreES10_S10_EEEEENS4_13SM90_TMA_LOADENS4_14ComposedLayoutINS4_7SwizzleILi3ELi4ELi3EEENS4_18smem_ptr_flag_bitsILi16EEENSU_INS5_IJSG_NSA_ILi64EEEEEENS5_IJS19_SB_EEEEEEEvNS4_8identityES13_S1D_vS1E_EENS_8epilogue10collective6detail29Sm90TmaWarpSpecializedAdapterINS1H_15DefaultEpilogueISJ_SK_SK_NS1G_6thread17LinearCombinationISJ_Li1EffLNS1L_9ScaleType4KindE0ELNS_15FloatRoundStyleE2ESJ_EENS1_15EpilogueDefaultEEEEEvvEEEEvNT_6ParamsE:
        .type           _ZN7cutlass13device_kernelINS_4gemm6kernel13GemmUniversalIN4cute5tupleIJiiiiEEENS1_10collective13CollectiveMmaINS1_34MainloopSm90TmaGmmaWarpSpecializedILi3ENS5_IJNS4_1CILi1EEESB_SB_EEENS1_35KernelTmaWarpSpecializedCooperativeEEENS5_IJNSA_ILi128EEENSA_ILi8EEENSA_ILi256EEEEEENS_10bfloat16_tENS5_IJlSB_lEEESJ_SK_NS4_8TiledMMAINS4_8MMA_AtomIJNS4_4SM904GMMA26MMA_64x8x16_F32BF16BF16_SSILNSO_5MajorE0ELSQ_0ELNSO_7ScaleInE1ELSR_1EEEEEENS4_6LayoutINS5_IJNSA_ILi2EEESB_SB_EEENS5_IJSB_NSA_ILi0EEESX_EEEEENS5_IJNS4_10UnderscoreES10_S10_EEEEENS4_13SM90_TMA_LOADENS4_14ComposedLayoutINS4_7SwizzleILi3ELi4ELi3EEENS4_18smem_ptr_flag_bitsILi16EEENSU_INS5_IJSG_NSA_ILi64EEEEEENS5_IJS19_SB_EEEEEEEvNS4_8identityES13_S1D_vS1E_EENS_8epilogue10collective6detail29Sm90TmaWarpSpecializedAdapterINS1H_15DefaultEpilogueISJ_SK_SK_NS1G_6thread17LinearCombinationISJ_Li1EffLNS1L_9ScaleType4KindE0ELNS_15FloatRoundStyleE2ESJ_EENS1_15EpilogueDefaultEEEEEvvEEEEvNT_6ParamsE,@function
        .size           _ZN7cutlass13device_kernelINS_4gemm6kernel13GemmUniversalIN4cute5tupleIJiiiiEEENS1_10collective13CollectiveMmaINS1_34MainloopSm90TmaGmmaWarpSpecializedILi3ENS5_IJNS4_1CILi1EEESB_SB_EEENS1_35KernelTmaWarpSpecializedCooperativeEEENS5_IJNSA_ILi128EEENSA_ILi8EEENSA_ILi256EEEEEENS_10bfloat16_tENS5_IJlSB_lEEESJ_SK_NS4_8TiledMMAINS4_8MMA_AtomIJNS4_4SM904GMMA26MMA_64x8x16_F32BF16BF16_SSILNSO_5MajorE0ELSQ_0ELNSO_7ScaleInE1ELSR_1EEEEEENS4_6LayoutINS5_IJNSA_ILi2EEESB_SB_EEENS5_IJSB_NSA_ILi0EEESX_EEEEENS5_IJNS4_10UnderscoreES10_S10_EEEEENS4_13SM90_TMA_LOADENS4_14ComposedLayoutINS4_7SwizzleILi3ELi4ELi3EEENS4_18smem_ptr_flag_bitsILi16EEENSU_INS5_IJSG_NSA_ILi64EEEEEENS5_IJS19_SB_EEEEEEEvNS4_8identityES13_S1D_vS1E_EENS_8epilogue10collective6detail29Sm90TmaWarpSpecializedAdapterINS1H_15DefaultEpilogueISJ_SK_SK_NS1G_6thread17LinearCombinationISJ_Li1EffLNS1L_9ScaleType4KindE0ELNS_15FloatRoundStyleE2ESJ_EENS1_15EpilogueDefaultEEEEEvvEEEEvNT_6ParamsE,(.L_x_72 - _ZN7cutlass13device_kernelINS_4gemm6kernel13GemmUniversalIN4cute5tupleIJiiiiEEENS1_10collective13CollectiveMmaINS1_34MainloopSm90TmaGmmaWarpSpecializedILi3ENS5_IJNS4_1CILi1EEESB_SB_EEENS1_35KernelTmaWarpSpecializedCooperativeEEENS5_IJNSA_ILi128EEENSA_ILi8EEENSA_ILi256EEEEEENS_10bfloat16_tENS5_IJlSB_lEEESJ_SK_NS4_8TiledMMAINS4_8MMA_AtomIJNS4_4SM904GMMA26MMA_64x8x16_F32BF16BF16_SSILNSO_5MajorE0ELSQ_0ELNSO_7ScaleInE1ELSR_1EEEEEENS4_6LayoutINS5_IJNSA_ILi2EEESB_SB_EEENS5_IJSB_NSA_ILi0EEESX_EEEEENS5_IJNS4_10UnderscoreES10_S10_EEEEENS4_13SM90_TMA_LOADENS4_14ComposedLayoutINS4_7SwizzleILi3ELi4ELi3EEENS4_18smem_ptr_flag_bitsILi16EEENSU_INS5_IJSG_NSA_ILi64EEEEEENS5_IJS19_SB_EEEEEEEvNS4_8identityES13_S1D_vS1E_EENS_8epilogue10collective6detail29Sm90TmaWarpSpecializedAdapterINS1H_15DefaultEpilogueISJ_SK_SK_NS1G_6thread17LinearCombinationISJ_Li1EffLNS1L_9ScaleType4KindE0ELNS_15FloatRoundStyleE2ESJ_EENS1_15EpilogueDefaultEEEEEvvEEEEvNT_6ParamsE)
        .other          _ZN7cutlass13device_kernelINS_4gemm6kernel13GemmUniversalIN4cute5tupleIJiiiiEEENS1_10collective13CollectiveMmaINS1_34MainloopSm90TmaGmmaWarpSpecializedILi3ENS5_IJNS4_1CILi1EEESB_SB_EEENS1_35KernelTmaWarpSpecializedCooperativeEEENS5_IJNSA_ILi128EEENSA_ILi8EEENSA_ILi256EEEEEENS_10bfloat16_tENS5_IJlSB_lEEESJ_SK_NS4_8TiledMMAINS4_8MMA_AtomIJNS4_4SM904GMMA26MMA_64x8x16_F32BF16BF16_SSILNSO_5MajorE0ELSQ_0ELNSO_7ScaleInE1ELSR_1EEEEEENS4_6LayoutINS5_IJNSA_ILi2EEESB_SB_EEENS5_IJSB_NSA_ILi0EEESX_EEEEENS5_IJNS4_10UnderscoreES10_S10_EEEEENS4_13SM90_TMA_LOADENS4_14ComposedLayoutINS4_7SwizzleILi3ELi4ELi3EEENS4_18smem_ptr_flag_bitsILi16EEENSU_INS5_IJSG_NSA_ILi64EEEEEENS5_IJS19_SB_EEEEEEEvNS4_8identityES13_S1D_vS1E_EENS_8epilogue10collective6detail29Sm90TmaWarpSpecializedAdapterINS1H_15DefaultEpilogueISJ_SK_SK_NS1G_6thread17LinearCombinationISJ_Li1EffLNS1L_9ScaleType4KindE0ELNS_15FloatRoundStyleE2ESJ_EENS1_15EpilogueDefaultEEEEEvvEEEEvNT_6ParamsE,@"STO_CUDA_ENTRY STV_DEFAULT"
_ZN7cutlass13device_kernelINS_4gemm6kernel13GemmUniversalIN4cute5tupleIJiiiiEEENS1_10collective13CollectiveMmaINS1_34MainloopSm90TmaGmmaWarpSpecializedILi3ENS5_IJNS4_1CILi1EEESB_SB_EEENS1_35KernelTmaWarpSpecializedCooperativeEEENS5_IJNSA_ILi128EEENSA_ILi8EEENSA_ILi256EEEEEENS_10bfloat16_tENS5_IJlSB_lEEESJ_SK_NS4_8TiledMMAINS4_8MMA_AtomIJNS4_4SM904GMMA26MMA_64x8x16_F32BF16BF16_SSILNSO_5MajorE0ELSQ_0ELNSO_7ScaleInE1ELSR_1EEEEEENS4_6LayoutINS5_IJNSA_ILi2EEESB_SB_EEENS5_IJSB_NSA_ILi0EEESX_EEEEENS5_IJNS4_10UnderscoreES10_S10_EEEEENS4_13SM90_TMA_LOADENS4_14ComposedLayoutINS4_7SwizzleILi3ELi4ELi3EEENS4_18smem_ptr_flag_bitsILi16EEENSU_INS5_IJSG_NSA_ILi64EEEEEENS5_IJS19_SB_EEEEEEEvNS4_8identityES13_S1D_vS1E_EENS_8epilogue10collective6detail29Sm90TmaWarpSpecializedAdapterINS1H_15DefaultEpilogueISJ_SK_SK_NS1G_6thread17LinearCombinationISJ_Li1EffLNS1L_9ScaleType4KindE0ELNS_15FloatRoundStyleE2ESJ_EENS1_15EpilogueDefaultEEEEEvvEEEEvNT_6ParamsE:
[----:B------:R-:W0:Y:S01]  /*0000*/  LDC R1, c[0x0][0x28] ;  /* 0x00000a00ff017b82 */ /* 0x000e220000000800 */
[----:B------:R-:W1:Y:S01]  /*0010*/  S2R R2, SR_TID.X ;  /* 0x0000000000027919 */ /* 0x000e620000002100 */
[----:B------:R-:W-:Y:S01]  /*0020*/  ELECT P0, URZ, PT ;  /* 0x00000000003f782f */ /* 0x000fe20003800000 */
[----:B------:R-:W-:Y:S01]  /*0030*/  BSSY B0, `(.L_x_0) ;  /* 0x000000f000007945 */ /* 0x000fe20003800000 */
[--C-:B-1----:R-:W-:Y:S02]  /*0040*/  SHF.R.U32.HI R0, RZ, 0x5, R2.reuse ;  /* 0x00000005ff007819 */ /* 0x102fe40000011602 */
[----:B------:R-:W-:-:S03]  /*0050*/  SHF.R.U32.HI R7, RZ, 0x7, R2 ;  /* 0x00000007ff077819 */ /* 0x000fc60000011602 */
[----:B------:R-:W1:Y:S04]  /*0060*/  SHFL.IDX PT, R3, R0, RZ, 0x1f ;  /* 0x00001fff00037589 */ /* 0x000e6800000e0000 */
[----:B------:R2:W3:Y:S01]  /*0070*/  SHFL.IDX PT, R10, R7, RZ, 0x1f ;  /* 0x00001fff070a7589 */ /* 0x0004e200000e0000 */
[----:B-1----:R-:W-:-:S13]  /*0080*/  ISETP.NE.OR P0, PT, R3, RZ, !P0 ;  /* 0x000000ff0300720c */ /* 0x002fda0004705670 */
[----:B0-23--:R-:W-:Y:S05]  /*0090*/  @P0 BRA `(.L_x_1) ;  /* 0x0000000000200947 */ /* 0x00dfea0003800000 */
[----:B------:R-:W-:Y:S02]  /*00a0*/  ULDC.64 UR4, c[0x0][0x198] ;  /* 0x0000660000047ab9 */ /* 0x000fe40000000a00 */
[----:B------:R-:W-:Y:S02]  /*00b0*/  UIADD3 UR6, UP0, UR4, 0xf0, URZ ;  /* 0x000000f004067890 */ /* 0x000fe4000ff1e03f */
[----:B------:R-:W-:Y:S02]  /*00c0*/  UIADD3 UR4, UP1, UR4, 0x1f0, URZ ;  /* 0x000001f004047890 */ /* 0x000fe4000ff3e03f */
[----:B------:R-:W-:Y:S02]  /*00d0*/  UIADD3.X UR7, URZ, UR5, URZ, UP0, !UPT ;  /* 0x000000053f077290 */ /* 0x000fe400087fe43f */
[----:B------:R-:W-:-:S07]  /*00e0*/  UIADD3.X UR5, URZ, UR5, URZ, UP1, !UPT ;  /* 0x000000053f057290 */ /* 0x000fce0008ffe43f */
[----:B------:R0:W-:Y:S02]  /*00f0*/  UTMACCTL.PF [UR6] ;  /* 0x00000000060079b9 */ /* 0x0001e40008040000 */
[----:B------:R0:W-:Y:S02]  /*0100*/  UTMACCTL.PF [UR4] ;  /* 0x00000000040079b9 */ /* 0x0001e40008040000 */
[----:B0-----:R-:W-:Y:S01]  /*0110*/  NOP ;  /* 0x0000000000007918 */ /* 0x001fe20000000000 */
.L_x_1:
[----:B------:R-:W-:Y:S05]  /*0120*/  BSYNC B0 ;  /* 0x0000000000007941 */ /* 0x000fea0003800000 */
.L_x_0:
[----:B------:R-:W0:Y:S02]  /*0130*/  SHFL.IDX PT, R4, R0, RZ, 0x1f ;  /* 0x00001fff00047589 */ /* 0x000e2400000e0000 */
[----:B0-----:R-:W-:-:S13]  /*0140*/  ISETP.NE.AND P0, PT, R4, RZ, PT ;  /* 0x000000ff0400720c */ /* 0x001fda0003f05270 */
[----:B------:R-:W-:Y:S05]  /*0150*/  @P0 BRA `(.L_x_2) ;  /* 0x0000000000500947 */ /* 0x000fea0003800000 */
[----:B------:R-:W0:Y:S01]  /*0160*/  S2UR UR8, SR_CgaCtaId ;  /* 0x00000000000879c3 */ /* 0x000e220000008800 */
[----:B------:R-:W-:Y:S01]  /*0170*/  UMOV UR4, 0x400 ;  /* 0x0000040000047882 */ /* 0x000fe20000000000 */
[----:B------:R-:W-:Y:S01]  /*0180*/  UMOV UR5, 0x1 ;  /* 0x0000000100057882 */ /* 0x000fe20000000000 */
[----:B------:R-:W-:Y:S01]  /*0190*/  UMOV UR6, 0x100 ;  /* 0x0000010000067882 */ /* 0x000fe20000000000 */
[----:B------:R-:W-:Y:S01]  /*01a0*/  ELECT P0, URZ, PT ;  /* 0x00000000003f782f */ /* 0x000fe20003800000 */
[----:B------:R-:W-:-:S04]  /*01b0*/  UIADD3 UR6, -UR6, 0x100000, URZ ;  /* 0x0010000006067890 */ /* 0x000fc8000fffe13f */
[----:B------:R-:W-:Y:S02]  /*01c0*/  USHF.L.U32 UR7, UR6, 0xb, URZ ;  /* 0x0000000b06077899 */ /* 0x000fe4000800063f */
[----:B------:R-:W-:Y:S02]  /*01d0*/  USHF.L.U32 UR6, UR6, 0x1, URZ ;  /* 0x0000000106067899 */ /* 0x000fe4000800063f */
[----:B0-----:R-:W-:Y:S02]  /*01e0*/  ULEA UR8, UR8, UR4, 0x18 ;  /* 0x0000000408087291 */ /* 0x001fe4000f8ec03f */
[----:B------:R-:W-:-:S04]  /*01f0*/  UIADD3 UR4, -UR5, 0x100000, URZ ;  /* 0x0010000005047890 */ /* 0x000fc8000fffe13f */
[----:B------:R-:W-:Y:S02]  /*0200*/  USHF.L.U32 UR5, UR4, 0xb, URZ ;  /* 0x0000000b04057899 */ /* 0x000fe4000800063f */
[----:B------:R-:W-:Y:S01]  /*0210*/  USHF.L.U32 UR4, UR4, 0x1, URZ ;  /* 0x0000000104047899 */ /* 0x000fe2000800063f */
[----:B------:R-:W0:Y:S11]  /*0220*/  FENCE.VIEW.ASYNC.S ;  /* 0x00000000000073c6 */ /* 0x000e360000000000 */
[----:B0-----:R0:W1:Y:S01]  /*0230*/  SYNCS.EXCH.64 URZ, [UR8], UR4 ;  /* 0x00000004083f75b2 */ /* 0x0010620008000100 */
[----:B------:R0:W2:Y:S01]  /*0240*/  SYNCS.EXCH.64 URZ, [UR8+0x18], UR6 ;  /* 0x00001806083f75b2 */ /* 0x0000a20008000100 */
[----:B------:R0:W3:Y:S01]  /*0250*/  SYNCS.EXCH.64 URZ, [UR8+0x8], UR4 ;  /* 0x00000804083f75b2 */ /* 0x0000e20008000100 */
[----:B------:R0:W4:Y:S01]  /*0260*/  SYNCS.EXCH.64 URZ, [UR8+0x20], UR6 ;  /* 0x00002006083f75b2 */ /* 0x0001220008000100 */
[----:B------:R0:W0:Y:S01]  /*0270*/  SYNCS.EXCH.64 URZ, [UR8+0x10], UR4 ;  /* 0x00001004083f75b2 */ /* 0x0000220008000100 */
[----:B------:R0:W0:Y:S01]  /*0280*/  SYNCS.EXCH.64 URZ, [UR8+0x28], UR6 ;  /* 0x00002806083f75b2 */ /* 0x0000220008000100 */
[----:B------:R-:W-:Y:S01]  /*0290*/  NOP ;  /* 0x0000000000007918 */ /* 0x000fe20000000000 */
.L_x_2:
[----:B------:R-:W5:Y:S01]  /*02a0*/  SHFL.IDX PT, R0, R0, RZ, 0x1f ;  /* 0x00001fff00007589 */ /* 0x000f6200000e0000 */
[----:B------:R-:W-:Y:S01]  /*02b0*/  ELECT P0, URZ, PT ;  /* 0x00000000003f782f */ /* 0x000fe20003800000 */
[----:B------:R-:W1:Y:S01]  /*02c0*/  LDC R19, c[0x0][0x65c] ;  /* 0x00019700ff137b82 */ /* 0x000e620000000800 */
[----:B0-----:R-:W-:Y:S01]  /*02d0*/  UMOV UR4, 0x20 ;  /* 0x0000002000047882 */ /* 0x001fe20000000000 */
[----:B------:R-:W0:Y:S01]  /*02e0*/  S2R R6, SR_CTAID.Y ;  /* 0x0000000000067919 */ /* 0x000e220000002600 */
[----:B------:R-:W-:Y:S01]  /*02f0*/  NOP ;  /* 0x0000000000007918 */ /* 0x000fe20000000000 */
[----:B------:R-:W-:Y:S01]  /*0300*/  ISETP.NE.AND P2, PT, R10, RZ, PT ;  /* 0x000000ff0a00720c */ /* 0x000fe20003f45270 */
[----:B------:R-:W-:Y:S01]  /*0310*/  NOP ;  /* 0x0000000000007918 */ /* 0x000fe20000000000 */
[----:B------:R-:W2:Y:S01]  /*0320*/  S2R R4, SR_CTAID.X ;  /* 0x0000000000047919 */ /* 0x000ea20000002500 */
[----:B------:R-:W-:Y:S01]  /*0330*/  IMAD.MOV.U32 R5, RZ, RZ, RZ ;  /* 0x000000ffff057224 */ /* 0x000fe200078e00ff */
[----:B-----5:R-:W-:-:S02]  /*0340*/  ISETP.NE.OR P0, PT, R0, RZ, !P0 ;  /* 0x000000ff0000720c */ /* 0x020fc40004705670 */
[----:B-1----:R-:W-:-:S04]  /*0350*/  ISETP.NE.AND P3, PT, R19, 0x1, PT ;  /* 0x000000011300780c */ /* 0x002fc80003f65270 */
[----:B------:R-:W-:Y:S02]  /*0360*/  P2R R0, PR, RZ, 0x8 ;  /* 0x00000008ff007803 */ /* 0x000fe40000000000 */
[----:B------:R-:W-:-:S04]  /*0370*/  SHF.R.S32.HI R0, RZ, 0x1f, R3 ;  /* 0x0000001fff007819 */ /* 0x000fc80000011403 */
[----:B------:R-:W-:Y:S01]  /*0380*/  LEA.HI R0, R0, R3, RZ, 0x2 ;  /* 0x0000000300007211 */ /* 0x000fe200078f10ff */
[----:B------:R-:W-:Y:S01]  /*0390*/  VOTEU.ALL UP0, P0 ;  /* 0x00000000003f7886 */ /* 0x000fe20000000000 */
[----:B------:R-:W-:Y:S01]  /*03a0*/  VOTEU.ALL UP1, P0 ;  /* 0x00000000003f7886 */ /* 0x000fe20000020000 */
[----:B------:R-:W2:Y:S01]  /*03b0*/  @P3 LDC R17, c[0x0][0x10] ;  /* 0x00000400ff113b82 */ /* 0x000ea20000000800 */
[----:B------:R-:W-:Y:S01]  /*03c0*/  LOP3.LUT R0, R0, 0xfffffffc, RZ, 0xc0, !PT ;  /* 0xfffffffc00007812 */ /* 0x000fe200078ec0ff */
[----:B0-----:R-:W-:Y:S01]  /*03d0*/  @P3 IMAD.MOV.U32 R8, RZ, RZ, R6 ;  /* 0x000000ffff083224 */ /* 0x001fe200078e0006 */
[----:B------:R-:W-:Y:S01]  /*03e0*/  @!UP0 UMOV UR6, 0x400 ;  /* 0x0000040000068882 */ /* 0x000fe20000000000 */
[----:B------:R-:W-:-:S04]  /*03f0*/  @!UP0 UIADD3 UR4, -UR4, 0x100000, URZ ;  /* 0x0010000004048890 */ /* 0x000fc8000fffe13f */
[----:B------:R-:W-:Y:S02]  /*0400*/  @!UP0 USHF.L.U32 UR5, UR4, 0xb, URZ ;  /* 0x0000000b04058899 */ /* 0x000fe4000800063f */
[----:B------:R-:W-:Y:S01]  /*0410*/  @!UP0 USHF.L.U32 UR4, UR4, 0x1, URZ ;  /* 0x0000000104048899 */ /* 0x000fe2000800063f */
[----:B------:R-:W-:Y:S02]  /*0420*/  @P3 IMAD.MOV.U32 R9, RZ, RZ, RZ ;  /* 0x000000ffff093224 */ /* 0x000fe400078e00ff */
[----:B------:R-:W-:Y:S01]  /*0430*/  IMAD.IADD R0, R3, 0x1, -R0 ;  /* 0x0000000103007824 */ /* 0x000fe200078e0a00 */
[----:B------:R-:W0:Y:S01]  /*0440*/  @!UP0 S2UR UR7, SR_CgaCtaId ;  /* 0x00000000000789c3 */ /* 0x000e220000008800 */
[----:B------:R-:W-:-:S03]  /*0450*/  @P3 IMAD.MOV.U32 R3, RZ, RZ, RZ ;  /* 0x000000ffff033224 */ /* 0x000fc600078e00ff */
[----:B------:R-:W-:-:S04]  /*0460*/  ISETP.NE.AND P1, PT, R0, 0x3, PT ;  /* 0x000000030000780c */ /* 0x000fc80003f25270 */
[----:B------:R-:W1:Y:S01]  /*0470*/  @!P3 LDC R11, c[0x0][0xc] ;  /* 0x00000300ff0bbb82 */ /* 0x000e620000000800 */
[----:B--2---:R-:W-:-:S04]  /*0480*/  @P3 IMAD.WIDE.U32 R16, R4, R17, R8 ;  /* 0x0000001104103225 */ /* 0x004fc800078e0008 */
[----:B------:R-:W-:Y:S01]  /*0490*/  @P3 IMAD.IADD R17, R17, 0x1, R3 ;  /* 0x0000000111113824 */ /* 0x000fe200078e0203 */
[----:B------:R-:W-:Y:S01]  /*04a0*/  LOP3.LUT R3, R2, 0x7f, RZ, 0xc0, !PT ;  /* 0x0000007f02037812 */ /* 0x000fe200078ec0ff */
[----:B0-----:R-:W-:Y:S01]  /*04b0*/  @!UP0 ULEA UR8, UR7, UR6, 0x18 ;  /* 0x0000000607088291 */ /* 0x001fe2000f8ec03f */
[----:B------:R-:W-:Y:S02]  /*04c0*/  VOTEU.ALL UP0, P0 ;  /* 0x00000000003f7886 */ /* 0x000fe40000000000 */
[----:B------:R-:W-:Y:S01]  /*04d0*/  ULDC UR6, c[0x0][0xc] ;  /* 0x0000030000067ab9 */ /* 0x000fe20000000800 */
[----:B------:R-:W-:Y:S01]  /*04e0*/  ISETP.EQ.OR P0, PT, R0, RZ, !P1 ;  /* 0x000000ff0000720c */ /* 0x000fe20004f02670 */
[----:B------:R-:W-:-:S03]  /*04f0*/  ULDC UR7, c[0x0][0x10] ;  /* 0x0000040000077ab9 */ /* 0x000fc60000000800 */
[C---:B------:R-:W-:Y:S01]  /*0500*/  ISETP.EQ.AND P0, PT, R10.reuse, RZ, P0 ;  /* 0x000000ff0a00720c */ /* 0x040fe20000702270 */
[----:B------:R-:W-:Y:S02]  /*0510*/  VIADD R10, R10, 0xffffffff ;  /* 0xffffffff0a0a7836 */ /* 0x000fe40000000000 */
[----:B-1----:R-:W-:Y:S01]  /*0520*/  @!P3 IMAD.WIDE.U32 R8, R11, R6, R4 ;  /* 0x000000060b08b225 */ /* 0x002fe200078e0004 */
[----:B------:R-:W0:Y:S02]  /*0530*/  FENCE.VIEW.ASYNC.S ;  /* 0x00000000000073c6 */ /* 0x000e240000000000 */
[----:B0-----:R-:W3:Y:S01]  /*0540*/  @!UP0 SYNCS.EXCH.64 URZ, [UR8+0x40], UR4 ;  /* 0x00004004083f85b2 */ /* 0x001ee20008000100 */
[----:B------:R-:W-:Y:S02]  /*0550*/  SEL R18, RZ, 0x1, !P0 ;  /* 0x00000001ff127807 */ /* 0x000fe40004000000 */
[----:B------:R-:W-:Y:S01]  /*0560*/  ISETP.GE.U32.AND P1, PT, R10, 0x2, PT ;  /* 0x000000020a00780c */ /* 0x000fe20003f26070 */
[----:B------:R-:W-:-:S02]  /*0570*/  @!P3 IMAD.MOV.U32 R16, RZ, RZ, R8 ;  /* 0x000000ffff10b224 */ /* 0x000fc400078e0008 */
[----:B------:R-:W-:Y:S01]  /*0580*/  @!P3 IMAD.MOV.U32 R17, RZ, RZ, R9 ;  /* 0x000000ffff11b224 */ /* 0x000fe200078e0009 */
[----:B------:R-:W-:Y:S01]  /*0590*/  SEL R18, R18, 0x2, P1 ;  /* 0x0000000212127807 */ /* 0x000fe20000800000 */
[----:B------:R0:W3:Y:S01]  /*05a0*/  @!UP1 SYNCS.EXCH.64 URZ, [UR8+0x48], UR4 ;  /* 0x00004804083f95b2 */ /* 0x0000e20008000100 */
[----:B------:R-:W-:Y:S01]  /*05b0*/  NOP ;  /* 0x0000000000007918 */ /* 0x000fe20000000000 */
[----:B0-----:R-:W-:-:S03]  /*05c0*/  UIMAD.WIDE.U32 UR4, UR6, UR7, URZ ;  /* 0x00000007060472a5 */ /* 0x001fc6000f8e003f */
[----:B------:R-:W-:Y:S02]  /*05d0*/  ULDC UR6, c[0x0][0x14] ;  /* 0x0000050000067ab9 */ /* 0x000fe40000000800 */
[----:B------:R-:W-:Y:S02]  /*05e0*/  UIMAD.WIDE.U32 UR38, UR4, UR6, URZ ;  /* 0x00000006042672a5 */ /* 0x000fe4000f8e003f */
[----:B------:R-:W-:-:S04]  /*05f0*/  UIMAD UR37, UR5, UR6, URZ ;  /* 0x00000006052572a4 */ /* 0x000fc8000f8e023f */
[----:B------:R-:W-:Y:S01]  /*0600*/  UIADD3 UR37, UR39, UR37, URZ ;  /* 0x0000002527257290 */ /* 0x000fe2000fffe03f */
[----:B---34-:R-:W-:Y:S06]  /*0610*/  BAR.SYNC.DEFER_BLOCKING 0x0 ;  /* 0x0000000000007b1d */ /* 0x018fec0000010000 */
[----:B------:R-:W-:Y:S05]  /*0620*/  @!P2 BRA `(.L_x_3) ;  /* 0x0000002c00f8a947 */ /* 0x000fea0003800000 */
[----:B------:R-:W-:-:S13]  /*0630*/  ISETP.GT.U32.AND P0, PT, R10, 0x1, PT ;  /* 0x000000010a00780c */ /* 0x000fda0003f04070 */
[----:B------:R-:W-:Y:S05]  /*0640*/  @P0 EXIT ;  /* 0x000000000000094d */ /* 0x000fea0003800000 */
[----:B------:R-:W-:Y:S01]  /*0650*/  ULDC.64 UR4, c[0x0][0x650] ;  /* 0x0001940000047ab9 */ /* 0x000fe20000000a00 */
[----:B------:R-:W-:Y:S01]  /*0660*/  PRMT R0, RZ, 0x7610, R0 ;  /* 0x00007610ff007816 */ /* 0x000fe20000000000 */
[----:B------:R-:W-:Y:S01]  /*0670*/  IMAD.MOV.U32 R39, RZ, RZ, -0x1 ;  /* 0xffffffffff277424 */ /* 0x000fe200078e00ff */
[----:B------:R-:W-:Y:S01]  /*0680*/  ISETP.GE.U32.AND P0, PT, R16, UR4, PT ;  /* 0x0000000410007c0c */ /* 0x000fe2000bf06070 */
[----:B------:R-:W-:Y:S02]  /*0690*/  IMAD.MOV.U32 R40, RZ, RZ, -0x1 ;  /* 0xffffffffff287424 */ /* 0x000fe400078e00ff */
[----:B------:R-:W-:Y:S01]  /*06a0*/  IMAD.MOV.U32 R29, RZ, RZ, -0x1 ;  /* 0xffffffffff1d7424 */ /* 0x000fe200078e00ff */
[----:B------:R-:W-:-:S13]  /*06b0*/  ISETP.GE.U32.AND.EX P0, PT, R17, UR5, PT, P0 ;  /* 0x0000000511007c0c */ /* 0x000fda000bf06100 */
[----:B------:R-:W-:Y:S05]  /*06c0*/  @P0 BRA `(.L_x_4) ;  /* 0x0000000400540947 */ /* 0x000fea0003800000 */
[----:B------:R-:W0:Y:S01]  /*06d0*/  LDC.64 R20, c[0x0][0x628] ;  /* 0x00018a00ff147b82 */ /* 0x000e220000000a00 */
[----:B------:R-:W-:Y:S02]  /*06e0*/  IMAD.MOV.U32 R8, RZ, RZ, R16 ;  /* 0x000000ffff087224 */ /* 0x000fe400078e0010 */
[----:B------:R-:W-:-:S05]  /*06f0*/  IMAD.MOV.U32 R9, RZ, RZ, R17 ;  /* 0x000000ffff097224 */ /* 0x000fca00078e0011 */
[----:B------:R-:W1:Y:S08]  /*0700*/  LDC R0, c[0x0][0x630] ;  /* 0x00018c00ff007b82 */ /* 0x000e700000000800 */
[----:B------:R-:W2:Y:S01]  /*0710*/  LDC.64 R22, c[0x0][0x620] ;  /* 0x00018800ff167b82 */ /* 0x000ea20000000a00 */
[----:B0-----:R-:W-:-:S04]  /*0720*/  ISETP.NE.U32.AND P0, PT, R20, RZ, PT ;  /* 0x000000ff1400720c */ /* 0x001fc80003f05070 */
[----:B------:R-:W-:-:S13]  /*0730*/  ISETP.NE.AND.EX P0, PT, R21, RZ, PT, P0 ;  /* 0x000000ff1500720c */ /* 0x000fda0003f05300 */
[----:B-12---:R-:W-:Y:S05]  /*0740*/  @!P0 BRA `(.L_x_5) ;  /* 0x0000000000288947 */ /* 0x006fea0003800000 */
[----:B------:R-:W0:Y:S02]  /*0750*/  LDC R13, c[0x0][0x634] ;  /* 0x00018d00ff0d7b82 */ /* 0x000e240000000800 */
[----:B0-----:R-:W-:-:S05]  /*0760*/  IADD3 R13, P0, R16, R13, RZ ;  /* 0x0000000d100d7210 */ /* 0x001fca0007f1e0ff */
[----:B------:R-:W-:-:S04]  /*0770*/  IMAD.X R15, RZ, RZ, R17, P0 ;  /* 0x000000ffff0f7224 */ /* 0x000fc800000e0611 */
[----:B------:R-:W-:-:S04]  /*0780*/  IMAD.WIDE.U32 R8, R15, R20, RZ ;  /* 0x000000140f087225 */ /* 0x000fc800078e00ff */
[----:B------:R-:W-:-:S04]  /*0790*/  IMAD.WIDE.U32 R10, P0, R13, R21, R8 ;  /* 0x000000150d0a7225 */ /* 0x000fc80007800008 */
[----:B------:R-:W-:-:S04]  /*07a0*/  IMAD.WIDE.U32 R8, R13, R20, RZ ;  /* 0x000000140d087225 */ /* 0x000fc800078e00ff */
[----:B------:R-:W-:Y:S01]  /*07b0*/  IMAD.X R13, RZ, RZ, RZ, P0 ;  /* 0x000000ffff0d7224 */ /* 0x000fe200000e06ff */
[----:B------:R-:W-:Y:S01]  /*07c0*/  IADD3 RZ, P0, R9, R10, RZ ;  /* 0x0000000a09ff7210 */ /* 0x000fe20007f1e0ff */
[----:B------:R-:W-:-:S04]  /*07d0*/  IMAD.MOV.U32 R12, RZ, RZ, R11 ;  /* 0x000000ffff0c7224 */ /* 0x000fc800078e000b */
[----:B------:R-:W-:-:S08]  /*07e0*/  IMAD.WIDE.U32.X R8, R15, R21, R12, P0 ;  /* 0x000000150f087225 */ /* 0x000fd000000e040c */
.L_x_5:
[-CC-:B------:R-:W-:Y:S01]  /*07f0*/  SHF.R.U64 R29, R8, R0.reuse, R9.reuse ;  /* 0x00000000081d7219 */ /* 0x180fe20000001209 */
[----:B------:R-:W0:Y:S01]  /*0800*/  LDC R12, c[0x0][0x618] ;  /* 0x00018600ff0c7b82 */ /* 0x000e220000000800 */
[----:B------:R-:W-:Y:S01]  /*0810*/  SHF.R.U32.HI R5, RZ, R0, R9 ;  /* 0x00000000ff057219 */ /* 0x000fe20000011609 */
[----:B------:R-:W-:Y:S01]  /*0820*/  ULDC UR4, c[0x0][0x150] ;  /* 0x0000540000047ab9 */ /* 0x000fe20000000800 */
[----:B------:R-:W-:Y:S02]  /*0830*/  IADD3 R11, P0, RZ, -R29, RZ ;  /* 0x8000001dff0b7210 */ /* 0x000fe40007f1e0ff */
[----:B------:R-:W-:-:S03]  /*0840*/  I2FP.F32.U32 R0, R4 ;  /* 0x0000000400007245 */ /* 0x000fc60000201000 */
[----:B------:R-:W1:Y:S01]  /*0850*/  LDC.64 R24, c[0x0][0x640] ;  /* 0x00019000ff187b82 */ /* 0x000e620000000a00 */
[----:B------:R-:W-:Y:S02]  /*0860*/  IMAD.X R13, RZ, RZ, ~R5, P0 ;  /* 0x000000ffff0d7224 */ /* 0x000fe400000e0e05 */
[----:B------:R-:W-:Y:S01]  /*0870*/  FMUL R0, R0, UR4 ;  /* 0x0000000400007c20 */ /* 0x000fe20008400000 */
[----:B------:R-:W-:Y:S01]  /*0880*/  IMAD.WIDE.U32 R8, R11, R22, R16 ;  /* 0x000000160b087225 */ /* 0x000fe200078e0010 */
[----:B------:R-:W-:-:S03]  /*0890*/  ULDC UR4, c[0x0][0x154] ;  /* 0x0000550000047ab9 */ /* 0x000fc60000000800 */
[----:B------:R-:W-:Y:S01]  /*08a0*/  IMAD R10, R13, R22, RZ ;  /* 0x000000160d0a7224 */ /* 0x000fe200078e02ff */
[----:B------:R-:W2:Y:S01]  /*08b0*/  LDC R5, c[0x0][0x144] ;  /* 0x00005100ff057b82 */ /* 0x000ea20000000800 */
[----:B------:R-:W3:Y:S02]  /*08c0*/  F2I.U32.TRUNC.NTZ R0, R0 ;  /* 0x0000000000007305 */ /* 0x000ee4000020f000 */
[----:B------:R-:W-:-:S04]  /*08d0*/  IMAD R11, R11, R23, R10 ;  /* 0x000000170b0b7224 */ /* 0x000fc800078e020a */
[----:B------:R-:W-:Y:S01]  /*08e0*/  IMAD.IADD R9, R9, 0x1, R11 ;  /* 0x0000000109097824 */ /* 0x000fe200078e020b */
[----:B------:R-:W4:Y:S01]  /*08f0*/  LDC R14, c[0x0][0x608] ;  /* 0x00018200ff0e7b82 */ /* 0x000f220000000800 */
[----:B------:R-:W-:-:S03]  /*0900*/  IMAD.MOV.U32 R11, RZ, RZ, -0x1 ;  /* 0xffffffffff0b7424 */ /* 0x000fc600078e00ff */
[--C-:B0-----:R-:W-:Y:S02]  /*0910*/  SHF.R.U64 R20, R8, R12, R9.reuse ;  /* 0x0000000c08147219 */ /* 0x101fe40000001209 */
[----:B------:R-:W-:Y:S02]  /*0920*/  I2FP.F32.U32 R8, R6 ;  /* 0x0000000600087245 */ /* 0x000fe40000201000 */
[----:B------:R-:W0:Y:S01]  /*0930*/  LDC R22, c[0x0][0x658] ;  /* 0x00019600ff167b82 */ /* 0x000e220000000800 */
[----:B-1----:R-:W-:Y:S01]  /*0940*/  ISETP.NE.U32.AND P0, PT, R24, RZ, PT ;  /* 0x000000ff1800720c */ /* 0x002fe20003f05070 */
[----:B---3--:R-:W-:Y:S01]  /*0950*/  IMAD.MOV R10, RZ, RZ, -R0 ;  /* 0x000000ffff0a7224 */ /* 0x008fe200078e0a00 */
[----:B------:R-:W-:Y:S01]  /*0960*/  SHF.R.U32.HI R9, RZ, R12, R9 ;  /* 0x0000000cff097219 */ /* 0x000fe20000011609 */
[----:B------:R-:W-:Y:S01]  /*0970*/  FMUL R8, R8, UR4 ;  /* 0x0000000408087c20 */ /* 0x000fe20008400000 */
[----:B------:R-:W-:-:S03]  /*0980*/  ISETP.NE.AND.EX P0, PT, R25, RZ, PT, P0 ;  /* 0x000000ff1900720c */ /* 0x000fc60003f05300 */
[----:B------:R-:W1:Y:S01]  /*0990*/  LDC R15, c[0x0][0x148] ;  /* 0x00005200ff0f7b82 */ /* 0x000e620000000800 */
[----:B--2---:R-:W-:-:S07]  /*09a0*/  IMAD R0, R5, R10, R4 ;  /* 0x0000000a05007224 */ /* 0x004fce00078e0204 */
[----:B------:R-:W2:Y:S01]  /*09b0*/  LDC R23, c[0x0][0x600] ;  /* 0x00018000ff177b82 */ /* 0x000ea20000000800 */
[-CC-:B----4-:R-:W-:Y:S02]  /*09c0*/  SHF.R.U64 R28, R20, R14.reuse, R9.reuse ;  /* 0x0000000e141c7219 */ /* 0x190fe40000001209 */
[----:B------:R-:W-:Y:S01]  /*09d0*/  SHF.R.U32.HI R5, RZ, R14, R9 ;  /* 0x0000000eff057219 */ /* 0x000fe20000011609 */
[----:B------:R-:W-:Y:S01]  /*09e0*/  IMAD.MOV.U32 R9, RZ, RZ, 0x1 ;  /* 0x00000001ff097424 */ /* 0x000fe200078e00ff */
[----:B------:R3:W4:Y:S03]  /*09f0*/  F2I.U32.TRUNC.NTZ R14, R8 ;  /* 0x00000008000e7305 */ /* 0x000726000020f000 */
[----:B------:R-:W1:Y:S01]  /*0a00*/  LDC R26, c[0x0][0x648] ;  /* 0x00019200ff1a7b82 */ /* 0x000e620000000800 */
[-C--:B0-----:R-:W-:Y:S02]  /*0a10*/  SHF.L.U32 R4, R11, R22.reuse, RZ ;  /* 0x000000160b047219 */ /* 0x081fe400000006ff */
[----:B------:R-:W-:-:S02]  /*0a20*/  SHF.R.U64 R30, R28, R22, R5 ;  /* 0x000000161c1e7219 */ /* 0x000fc40000001205 */
[----:B------:R-:W-:Y:S02]  /*0a30*/  LOP3.LUT R13, RZ, R4, RZ, 0x33, !PT ;  /* 0x00000004ff0d7212 */ /* 0x000fe400078e33ff */
[-C--:B------:R-:W-:Y:S01]  /*0a40*/  SHF.R.U32.HI R5, RZ, R22.reuse, R5 ;  /* 0x00000016ff057219 */ /* 0x080fe20000011605 */
[----:B------:R-:W0:Y:S01]  /*0a50*/  LDC R27, c[0x0][0x638] ;  /* 0x00018e00ff1b7b82 */ /* 0x000e220000000800 */
[----:B------:R-:W-:Y:S01]  /*0a60*/  SHF.L.U32 R12, R9, R22, RZ ;  /* 0x00000016090c7219 */ /* 0x000fe200000006ff */
[----:B------:R-:W-:-:S06]  /*0a70*/  IMAD.MOV.U32 R4, RZ, RZ, R30 ;  /* 0x000000ffff047224 */ /* 0x000fcc00078e001e */
[----:B------:R-:W0:Y:S01]  /*0a80*/  LDC R39, c[0x0][0x610] ;  /* 0x00018400ff277b82 */ /* 0x000e220000000800 */
[----:B---34-:R-:W-:Y:S05]  /*0a90*/  @!P0 BRA `(.L_x_6) ;  /* 0x0000000000288947 */ /* 0x018fea0003800000 */
[----:B------:R-:W3:Y:S02]  /*0aa0*/  LDC R11, c[0x0][0x64c] ;  /* 0x00019300ff0b7b82 */ /* 0x000ee40000000800 */
[----:B---3--:R-:W-:-:S05]  /*0ab0*/  IADD3 R11, P0, R30, R11, RZ ;  /* 0x0000000b1e0b7210 */ /* 0x008fca0007f1e0ff */
        /* <DEDUP_REMOVED lines=8> */
.L_x_6:
[----:B-1----:R-:W-:Y:S01]  /*0b40*/  SHF.R.U64 R4, R4, R26, R5 ;  /* 0x0000001a04047219 */ /* 0x002fe20000001205 */
[----:B--2---:R-:W-:Y:S01]  /*0b50*/  VIADD R5, R23, 0xffffffff ;  /* 0xffffffff17057836 */ /* 0x004fe20000000000 */
[----:B------:R-:W-:Y:S01]  /*0b60*/  LOP3.LUT R13, R28, R13, RZ, 0xc0, !PT ;  /* 0x0000000d1c0d7212 */ /* 0x000fe200078ec0ff */
[----:B------:R-:W-:Y:S02]  /*0b70*/  IMAD.MOV R14, RZ, RZ, -R14 ;  /* 0x000000ffff0e7224 */ /* 0x000fe400078e0a0e */
[----:B------:R-:W-:Y:S01]  /*0b80*/  IMAD.MOV R8, RZ, RZ, -R4 ;  /* 0x000000ffff087224 */ /* 0x000fe200078e0a04 */
[----:B------:R-:W-:Y:S01]  /*0b90*/  LOP3.LUT R5, R20, R5, RZ, 0xc0, !PT ;  /* 0x0000000514057212 */ /* 0x000fe200078ec0ff */
[----:B------:R-:W-:Y:S02]  /*0ba0*/  IMAD R13, R12, R4, R13 ;  /* 0x000000040c0d7224 */ /* 0x000fe400078e020d */
[----:B------:R-:W-:Y:S02]  /*0bb0*/  @P3 IMAD R0, R15, R14, R6 ;  /* 0x0000000e0f003224 */ /* 0x000fe400078e0206 */
[----:B0-----:R-:W-:-:S02]  /*0bc0*/  IMAD R4, R8, R27, R30 ;  /* 0x0000001b08047224 */ /* 0x001fc400078e021e */
[----:B------:R-:W-:Y:S02]  /*0bd0*/  IMAD R39, R13, R39, R0 ;  /* 0x000000270d277224 */ /* 0x000fe400078e0200 */
[----:B------:R-:W-:Y:S02]  /*0be0*/  IMAD R4, R4, R23, R5 ;  /* 0x0000001704047224 */ /* 0x000fe400078e0205 */
[----:B------:R-:W-:-:S03]  /*0bf0*/  IMAD.MOV.U32 R0, RZ, RZ, 0x1 ;  /* 0x00000001ff007424 */ /* 0x000fc600078e00ff */
[----:B------:R-:W-:Y:S02]  /*0c00*/  SEL R40, R4, R39, !P3 ;  /* 0x0000002704287207 */ /* 0x000fe40005800000 */
[----:B------:R-:W-:-:S07]  /*0c10*/  SEL R39, R39, R4, !P3 ;  /* 0x0000000427277207 */ /* 0x000fce0005800000 */
.L_x_4:
[----:B------:R-:W-:-:S08]  /*0c20*/  NOP ;  /* 0x0000000000007918 */ /* 0x000fd00000000000 */
[----:B------:R-:W0:Y:S02]  /*0c30*/  USETMAXREG.TRY_ALLOC.CTAPOOL UP0, 0xe8 ;  /* 0x000000e8000079c8 */ /* 0x000e240008000600 */
[----:B0-----:R-:W-:-:S13]  /*0c40*/  PLOP3.LUT P0, PT, PT, PT, UP0, 0x80, 0x0 ;  /* 0x000000000000781c */ /* 0x001fda0003f0f008 */
[----:B------:R-:W-:Y:S05]  /*0c50*/  @!P0 BRA `(.L_x_4) ;  /* 0xfffffffc00f08947 */ /* 0x000fea000383ffff */
[----:B------:R-:W-:Y:S01]  /*0c60*/  ULDC.64 UR4, c[0x0][0x598] ;  /* 0x0001660000047ab9 */ /* 0x000fe20000000a00 */
[----:B------:R-:W-:Y:S01]  /*0c70*/  ULDC.64 UR40, c[0x0][0x208] ;  /* 0x0000820000287ab9 */ /* 0x000fe20000000a00 */
[----:B------:R-:W-:-:S04]  /*0c80*/  ISETP.NE.U32.AND P0, PT, RZ, UR4, PT ;  /* 0x00000004ff007c0c */ /* 0x000fc8000bf05070 */
[----:B------:R-:W-:-:S13]  /*0c90*/  ISETP.NE.AND.EX P0, PT, RZ, UR5, PT, P0 ;  /* 0x00000005ff007c0c */ /* 0x000fda000bf05300 */
[----:B------:R-:W-:Y:S05]  /*0ca0*/  @!P0 BRA `(.L_x_7) ;  /* 0x00000000001c8947 */ /* 0x000fea0003800000 */
[----:B------:R-:W0:Y:S02]  /*0cb0*/  LDC.64 R4, c[0x0][0x598] ;  /* 0x00016600ff047b82 */ /* 0x000e240000000a00 */
[----:B0-----:R-:W2:Y:S02]  /*0cc0*/  LDG.E.64 R4, desc[UR40][R4.64] ;  /* 0x0000002804047981 */ /* 0x001ea4000c1e1b00 */
[----:B--2---:R-:W-:-:S04]  /*0cd0*/  ISETP.NE.U32.AND P0, PT, R4, RZ, PT ;  /* 0x000000ff0400720c */ /* 0x004fc80003f05070 */
[----:B------:R-:W-:-:S13]  /*0ce0*/  ISETP.NE.AND.EX P0, PT, R5, RZ, PT, P0 ;  /* 0x000000ff0500720c */ /* 0x000fda0003f05300 */
[----:B------:R-:W-:Y:S05]  /*0cf0*/  @!P0 BRA `(.L_x_7) ;  /* 0x0000000000088947 */ /* 0x000fea0003800000 */
[----:B------:R0:W5:Y:S01]  /*0d00*/  LD.E R28, desc[UR40][R4.64] ;  /* 0x00000028041c7980 */ /* 0x000162000c101900 */
[----:B------:R-:W-:Y:S05]  /*0d10*/  BRA `(.L_x_8) ;  /* 0x0000000000247947 */ /* 0x000fea0003800000 */
.L_x_7:
[----:B------:R-:W-:Y:S02]  /*0d20*/  ULDC.64 UR4, c[0x0][0x588] ;  /* 0x0001620000047ab9 */ /* 0x000fe40000000a00 */
[----:B------:R-:W-:-:S04]  /*0d30*/  ISETP.NE.U32.AND P0, PT, RZ, UR4, PT ;  /* 0x00000004ff007c0c */ /* 0x000fc8000bf05070 */
[----:B------:R-:W-:-:S13]  /*0d40*/  ISETP.NE.AND.EX P0, PT, RZ, UR5, PT, P0 ;  /* 0x00000005ff007c0c */ /* 0x000fda000bf05300 */
[----:B------:R-:W-:Y:S05]  /*0d50*/  @!P0 BRA `(.L_x_9) ;  /* 0x00000000000c8947 */ /* 0x000fea0003800000 */
[----:B------:R-:W0:Y:S02]  /*0d60*/  LDC.64 R4, c[0x0][0x588] ;  /* 0x00016200ff047b82 */ /* 0x000e240000000a00 */
[----:B0-----:R1:W5:Y:S01]  /*0d70*/  LDG.E R28, desc[UR40][R4.64] ;  /* 0x00000028041c7981 */ /* 0x001362000c1e1900 */
[----:B------:R-:W-:Y:S05]  /*0d80*/  BRA `(.L_x_8) ;  /* 0x0000000000087947 */ /* 0x000fea0003800000 */
.L_x_9:
[----:B------:R-:W-:Y:S02]  /*0d90*/  ULDC UR4, c[0x0][0x580] ;  /* 0x0001600000047ab9 */ /* 0x000fe40000000800 */
[----:B------:R-:W-:-:S07]  /*0da0*/  IMAD.U32 R28, RZ, RZ, UR4 ;  /* 0x00000004ff1c7e24 */ /* 0x000fce000f8e00ff */
.L_x_8:
[----:B------:R-:W-:Y:S02]  /*0db0*/  ULDC.64 UR4, c[0x0][0x5a0] ;  /* 0x0001680000047ab9 */ /* 0x000fe40000000a00 */
[----:B------:R-:W-:-:S04]  /*0dc0*/  ISETP.NE.U32.AND P0, PT, RZ, UR4, PT ;  /* 0x00000004ff007c0c */ /* 0x000fc8000bf05070 */
[----:B------:R-:W-:-:S13]  /*0dd0*/  ISETP.NE.AND.EX P0, PT, RZ, UR5, PT, P0 ;  /* 0x00000005ff007c0c */ /* 0x000fda000bf05300 */
[----:B------:R-:W-:Y:S05]  /*0de0*/  @!P0 BRA `(.L_x_10) ;  /* 0x00000000001c8947 */ /* 0x000fea0003800000 */
[----:B01----:R-:W0:Y:S02]  /*0df0*/  LDC.64 R4, c[0x0][0x5a0] ;  /* 0x00016800ff047b82 */ /* 0x003e240000000a00 */
[----:B0-----:R-:W2:Y:S02]  /*0e00*/  LDG.E.64 R4, desc[UR40][R4.64] ;  /* 0x0000002804047981 */ /* 0x001ea4000c1e1b00 */
[----:B--2---:R-:W-:-:S04]  /*0e10*/  ISETP.NE.U32.AND P0, PT, R4, RZ, PT ;  /* 0x000000ff0400720c */ /* 0x004fc80003f05070 */
[----:B------:R-:W-:-:S13]  /*0e20*/  ISETP.NE.AND.EX P0, PT, R5, RZ, PT, P0 ;  /* 0x000000ff0500720c */ /* 0x000fda0003f05300 */
[----:B------:R-:W-:Y:S05]  /*0e30*/  @!P0 BRA `(.L_x_10) ;  /* 0x0000000000088947 */ /* 0x000fea0003800000 */
[----:B------:R0:W5:Y:S01]  /*0e40*/  LD.E R30, desc[UR40][R4.64] ;  /* 0x00000028041e7980 */ /* 0x000162000c101900 */
[----:B------:R-:W-:Y:S05]  /*0e50*/  BRA `(.L_x_11) ;  /* 0x0000000000247947 */ /* 0x000fea0003800000 */
.L_x_10:
[----:B------:R-:W-:Y:S02]  /*0e60*/  ULDC.64 UR4, c[0x0][0x590] ;  /* 0x0001640000047ab9 */ /* 0x000fe40000000a00 */
[----:B------:R-:W-:-:S04]  /*0e70*/  ISETP.NE.U32.AND P0, PT, RZ, UR4, PT ;  /* 0x00000004ff007c0c */ /* 0x000fc8000bf05070 */
[----:B------:R-:W-:-:S13]  /*0e80*/  ISETP.NE.AND.EX P0, PT, RZ, UR5, PT, P0 ;  /* 0x00000005ff007c0c */ /* 0x000fda000bf05300 */
[----:B------:R-:W-:Y:S05]  /*0e90*/  @!P0 BRA `(.L_x_12) ;  /* 0x00000000000c8947 */ /* 0x000fea0003800000 */
[----:B------:R-:W2:Y:S02]  /*0ea0*/  LDC.64 R30, c[0x0][0x590] ;  /* 0x00016400ff1e7b82 */ /* 0x000ea40000000a00 */
[----:B--2---:R2:W5:Y:S01]  /*0eb0*/  LDG.E R30, desc[UR40][R30.64] ;  /* 0x000000281e1e7981 */ /* 0x004562000c1e1900 */
[----:B------:R-:W-:Y:S05]  /*0ec0*/  BRA `(.L_x_11) ;  /* 0x0000000000087947 */ /* 0x000fea0003800000 */
.L_x_12:
[----:B------:R-:W-:Y:S02]  /*0ed0*/  ULDC UR4, c[0x0][0x584] ;  /* 0x0001610000047ab9 */ /* 0x000fe40000000800 */
[----:B------:R-:W-:-:S07]  /*0ee0*/  IMAD.U32 R30, RZ, RZ, UR4 ;  /* 0x00000004ff1e7e24 */ /* 0x000fce000f8e00ff */
.L_x_11:
[----:B------:R-:W-:-:S13]  /*0ef0*/  LOP3.LUT P0, RZ, R0, 0xff, RZ, 0xc0, !PT ;  /* 0x000000ff00ff7812 */ /* 0x000fda000780c0ff */
[----:B------:R-:W-:Y:S05]  /*0f00*/  @!P0 EXIT ;  /* 0x000000000000894d */ /* 0x000fea0003800000 */
[----:B------:R-:W3:Y:S01]  /*0f10*/  LDC R32, c[0x0][0x658] ;  /* 0x00019600ff207b82 */ /* 0x000ee20000000800 */
[----:B------:R-:W-:Y:S01]  /*0f20*/  LOP3.LUT R7, R7, 0x1, RZ, 0xc0, !PT ;  /* 0x0000000107077812 */ /* 0x000fe200078ec0ff */
[----:B------:R-:W-:Y:S01]  /*0f30*/  ULDC.64 UR6, c[0x0][0x288] ;  /* 0x0000a20000067ab9 */ /* 0x000fe20000000a00 */
[----:B------:R-:W-:Y:S01]  /*0f40*/  SHF.R.U32.HI R0, RZ, 0x2, R2 ;  /* 0x00000002ff007819 */ /* 0x000fe20000011602 */
[----:B------:R-:W-:Y:S01]  /*0f50*/  UIADD3 UR4, UR7, 0xff, URZ ;  /* 0x000000ff07047890 */ /* 0x000fe2000fffe03f */
[----:B------:R-:W-:Y:S01]  /*0f60*/  SHF.R.U32.HI R3, RZ, 0x1, R3 ;  /* 0x00000001ff037819 */ /* 0x000fe20000011603 */
[----:B01----:R-:W-:Y:S01]  /*0f70*/  IMAD.SHL.U32 R5, R7, 0x40, RZ ;  /* 0x0000004007057824 */ /* 0x003fe200078e00ff */
[----:B------:R-:W-:Y:S01]  /*0f80*/  LOP3.LUT R0, R0, 0x7, RZ, 0xc0, !PT ;  /* 0x0000000700007812 */ /* 0x000fe200078ec0ff */
[----:B------:R-:W0:Y:S01]  /*0f90*/  LDC.64 R34, c[0x0][0x5c8] ;  /* 0x00017200ff227b82 */ /* 0x000e220000000a00 */
[----:B------:R-:W-:Y:S01]  /*0fa0*/  USHF.R.S32.HI UR5, URZ, 0x1f, UR4 ;  /* 0x0000001f3f057899 */ /* 0x000fe20008011404 */
[----:B------:R-:W-:Y:S01]  /*0fb0*/  LOP3.LUT R3, R3, 0x30, RZ, 0xc0, !PT ;  /* 0x0000003003037812 */ /* 0x000fe200078ec0ff */
[----:B------:R-:W-:Y:S01]  /*0fc0*/  IMAD.U32 R4, RZ, RZ, UR6 ;  /* 0x00000006ff047e24 */ /* 0x000fe2000f8e00ff */
[--C-:B------:R-:W-:Y:S01]  /*0fd0*/  LOP3.LUT R22, R5, 0x40, R0.reuse, 0xe2, !PT ;  /* 0x0000004005167812 */ /* 0x100fe200078ee200 */
[----:B------:R-:W-:Y:S01]  /*0fe0*/  ULEA.HI UR5, UR5, UR4, URZ, 0x8 ;  /* 0x0000000405057291 */ /* 0x000fe2000f8f403f */
[-C--:B------:R-:W-:Y:S01]  /*0ff0*/  IADD3 R0, RZ, -R3.reuse, -R0 ;  /* 0x80000003ff007210 */ /* 0x080fe20007ffe800 */
[----:B------:R-:W-:Y:S01]  /*1000*/  IMAD.MOV.U32 R5, RZ, RZ, 0x1 ;  /* 0x00000001ff057424 */ /* 0x000fe200078e00ff */
[----:B------:R-:W-:Y:S01]  /*1010*/  LOP3.LUT R22, R22, R3, RZ, 0xfc, !PT ;  /* 0x0000000316167212 */ /* 0x000fe200078efcff */
[----:B------:R-:W-:Y:S01]  /*1020*/  USHF.R.S32.HI UR43, URZ, 0x8, UR5 ;  /* 0x000000083f2b7899 */ /* 0x000fe20008011405 */
[----:B------:R-:W-:Y:S01]  /*1030*/  IMAD.MOV.U32 R3, RZ, RZ, -0x1 ;  /* 0xffffffffff037424 */ /* 0x000fe200078e00ff */
[C---:B--2---:R-:W-:Y:S01]  /*1040*/  LOP3.LUT R31, R2.reuse, 0x3, RZ, 0xc0, !PT ;  /* 0x00000003021f7812 */ /* 0x044fe200078ec0ff */
[----:B------:R-:W-:Y:S01]  /*1050*/  IMAD R0, R7, -0x40, R0 ;  /* 0xffffffc007007824 */ /* 0x000fe200078e0200 */
[----:B------:R-:W-:Y:S01]  /*1060*/  UISETP.LT.AND UP0, UPT, UR43, 0x1, UPT ;  /* 0x000000012b00788c */ /* 0x000fe2000bf01270 */
[----:B------:R-:W-:Y:S01]  /*1070*/  LOP3.LUT R36, R2, 0x80, RZ, 0xc0, !PT ;  /* 0x0000008002247812 */ /* 0x000fe200078ec0ff */
[----:B------:R-:W-:Y:S01]  /*1080*/  ULDC UR4, c[0x0][0x284] ;  /* 0x0000a10000047ab9 */ /* 0x000fe20000000800 */
[-C--:B---3--:R-:W-:Y:S01]  /*1090*/  SHF.L.U32 R3, R3, R32.reuse, RZ ;  /* 0x0000002003037219 */ /* 0x088fe200000006ff */
[----:B------:R-:W-:Y:S01]  /*10a0*/  USEL UR44, UR43, 0x1, UP0 ;  /* 0x000000012b2c7887 */ /* 0x000fe20008000000 */
[----:B------:R-:W-:Y:S01]  /*10b0*/  IMAD R31, R31, -0x2, R4 ;  /* 0xfffffffe1f1f7824 */ /* 0x000fe200078e0204 */
[----:B------:R-:W-:Y:S01]  /*10c0*/  SHF.L.U32 R32, R5, R32, RZ ;  /* 0x0000002005207219 */ /* 0x000fe200000006ff */
[----:B------:R-:W-:Y:S01]  /*10d0*/  VIADD R38, R0, UR4 ;  /* 0x0000000400267c36 */ /* 0x000fe20008000000 */
[----:B------:R-:W-:Y:S01]  /*10e0*/  LOP3.LUT R49, R18, 0x1, RZ, 0xfc, !PT ;  /* 0x0000000112317812 */ /* 0x000fe200078efcff */
[----:B------:R-:W-:Y:S01]  /*10f0*/  IMAD.MOV.U32 R23, RZ, RZ, RZ ;  /* 0x000000ffff177224 */ /* 0x000fe200078e00ff */
[----:B------:R-:W-:Y:S01]  /*1100*/  SHF.R.U32.HI R36, RZ, 0x7, R36 ;  /* 0x00000007ff247819 */ /* 0x000fe20000011624 */
[----:B------:R-:W-:Y:S01]  /*1110*/  UIADD3 UR44, UR43, -UR44, URZ ;  /* 0x8000002c2b2c7290 */ /* 0x000fe2000fffe03f */
[C---:B0-----:R-:W-:Y:S01]  /*1120*/  SHF.L.U64.HI R33, R34.reuse, 0x3, R35 ;  /* 0x0000000322217819 */ /* 0x041fe20000010223 */
[----:B------:R-:W-:Y:S01]  /*1130*/  IMAD.SHL.U32 R34, R34, 0x8, RZ ;  /* 0x0000000822227824 */ /* 0x000fe200078e00ff */
[----:B------:R-:W-:Y:S01]  /*1140*/  LOP3.LUT R37, RZ, R3, RZ, 0x33, !PT ;  /* 0x00000003ff257212 */ /* 0x000fe200078e33ff */
[----:B------:R-:W-:Y:S01]  /*1150*/  IMAD.SHL.U32 R35, R2, 0x2, RZ ;  /* 0x0000000202237824 */ /* 0x000fe200078e00ff */
[----:B------:R-:W-:Y:S01]  /*1160*/  UMOV UR36, URZ ;  /* 0x0000003f00247c82 */ /* 0x000fe20008000000 */
[----:B------:R-:W-:-:S06]  /*1170*/  UMOV UR42, URZ ;  /* 0x0000003f002a7c82 */ /* 0x000fcc0008000000 */
.L_x_38:
[----:B0-----:R-:W0:Y:S01]  /*1180*/  SHFL.IDX PT, R0, R36, RZ, 0x1f ;  /* 0x00001fff24007589 */ /* 0x001e2200000e0000 */
[----:B-1----:R-:W1:Y:S01]  /*1190*/  S2UR UR7, SR_CgaCtaId ;  /* 0x00000000000779c3 */ /* 0x002e620000008800 */
[----:B------:R-:W-:Y:S01]  /*11a0*/  UMOV UR6, 0x400 ;  /* 0x0000040000067882 */ /* 0x000fe20000000000 */
[----:B0-----:R-:W-:Y:S01]  /*11b0*/  R2UR UR4, R0 ;  /* 0x00000000000472ca */ /* 0x001fe200000e0000 */
[----:B-1----:R-:W-:-:S12]  /*11c0*/  ULEA UR46, UR7, UR6, 0x18 ;  /* 0x00000006072e7291 */ /* 0x002fd8000f8ec03f */
[----:B------:R-:W-:-:S04]  /*11d0*/  ULEA.HI UR5, UR4, UR4, URZ, 0x1 ;  /* 0x0000000404057291 */ /* 0x000fc8000f8f083f */
[----:B------:R-:W-:-:S04]  /*11e0*/  ULOP3.LUT UR5, UR5, 0x7fffe, URZ, 0xc0, !UPT ;  /* 0x0007fffe05057892 */ /* 0x000fc8000f8ec03f */
[----:B------:R-:W-:-:S03]  /*11f0*/  UIADD3 UR5, UR4, -UR5, URZ ;  /* 0x8000000504057290 */ /* 0x000fc6000fffe03f */
[----:B------:R-:W-:Y:S01]  /*1200*/  ULDC UR4, c[0x0][0x28c] ;  /* 0x0000a30000047ab9 */ /* 0x000fe20000000800 */
[----:B------:R-:W-:Y:S01]  /*1210*/  ULEA UR5, UR5, UR46, 0xd ;  /* 0x0000002e05057291 */ /* 0x000fe2000f8e683f */
[----:B------:R-:W-:-:S03]  /*1220*/  ISETP.LT.AND P0, PT, RZ, UR4, PT ;  /* 0x00000004ff007c0c */ /* 0x000fc6000bf01270 */
[----:B------:R-:W-:-:S04]  /*1230*/  UIADD3 UR5, UR5, 0x100, URZ ;  /* 0x0000010005057890 */ /* 0x000fc8000fffe03f */
[----:B------:R-:W-:-:S04]  /*1240*/  USHF.R.U32.HI UR5, URZ, 0x4, UR5 ;  /* 0x000000043f057899 */ /* 0x000fc80008011605 */
[----:B------:R-:W-:-:S04]  /*1250*/  ULOP3.LUT UR5, UR5, 0x3fff, URZ, 0xc0, !UPT ;  /* 0x00003fff05057892 */ /* 0x000fc8000f8ec03f */
[----:B------:R-:W-:Y:S01]  /*1260*/  ULOP3.LUT UR45, UR5, 0x10000, URZ, 0xfc, !UPT ;  /* 0x00010000052d7892 */ /* 0x000fe2000f8efc3f */
[----:B------:R-:W-:Y:S11]  /*1270*/  @P0 BRA `(.L_x_13) ;  /* 0x0000000000400947 */ /* 0x000ff60003800000 */
[----:B------:R-:W-:Y:S01]  /*1280*/  MOV R0, 0x0 ;  /* 0x0000000000007802 */ /* 0x000fe20000000f00 */
[----:B------:R-:W-:Y:S01]  /*1290*/  ULDC.64 UR4, c[0x4][0x68] ;  /* 0x01001a0000047ab9 */ /* 0x000fe20000000a00 */
[----:B------:R-:W-:Y:S01]  /*12a0*/  ULDC.64 UR6, c[0x4][0x8] ;  /* 0x0100020000067ab9 */ /* 0x000fe20000000a00 */
[----:B------:R-:W-:Y:S01]  /*12b0*/  IMAD.U32 R4, RZ, RZ, UR4 ;  /* 0x00000004ff047e24 */ /* 0x000fe2000f8e00ff */
[----:B------:R0:W1:Y:S01]  /*12c0*/  LDC.64 R2, c[0x4][R0] ;  /* 0x0100000000027b82 */ /* 0x0000620000000a00 */
[----:B------:R-:W-:Y:S01]  /*12d0*/  IMAD.U32 R5, RZ, RZ, UR5 ;  /* 0x00000005ff057e24 */ /* 0x000fe2000f8e00ff */
[----:B------:R-:W-:Y:S01]  /*12e0*/  ULDC.64 UR4, c[0x4][0x70] ;  /* 0x01001c0000047ab9 */ /* 0x000fe20000000a00 */
[----:B------:R-:W-:Y:S02]  /*12f0*/  IMAD.U32 R10, RZ, RZ, UR6 ;  /* 0x00000006ff0a7e24 */ /* 0x000fe4000f8e00ff */
[----:B------:R-:W-:Y:S02]  /*1300*/  IMAD.U32 R6, RZ, RZ, UR4 ;  /* 0x00000004ff067e24 */ /* 0x000fe4000f8e00ff */
[----:B------:R-:W-:-:S02]  /*1310*/  IMAD.U32 R7, RZ, RZ, UR5 ;  /* 0x00000005ff077e24 */ /* 0x000fc4000f8e00ff */
[----:B------:R-:W-:Y:S02]  /*1320*/  IMAD.U32 R11, RZ, RZ, UR7 ;  /* 0x00000007ff0b7e24 */ /* 0x000fe4000f8e00ff */
[----:B------:R-:W-:Y:S02]  /*1330*/  IMAD.MOV.U32 R8, RZ, RZ, 0x1e1 ;  /* 0x000001e1ff087424 */ /* 0x000fe400078e00ff */
[----:B------:R-:W-:Y:S02]  /*1340*/  IMAD.MOV.U32 R12, RZ, RZ, 0x1 ;  /* 0x00000001ff0c7424 */ /* 0x000fe400078e00ff */
[----:B0-----:R-:W-:-:S07]  /*1350*/  IMAD.MOV.U32 R13, RZ, RZ, RZ ;  /* 0x000000ffff0d7224 */ /* 0x001fce00078e00ff */
[----:B------:R-:W-:-:S07]  /*1360*/  LEPC R20, `(.L_x_13) ;  /* 0x000000001014794e */ /* 0x000fce0000000000 */
[----:B-1---5:R-:W-:Y:S05]  /*1370*/  CALL.ABS.NOINC R2 ;  /* 0x0000000002007343 */ /* 0x022fea0003c00000 */
.L_x_13:
[----:B------:R-:W-:-:S13]  /*1380*/  ISETP.NE.AND P0, PT, R49, 0x3, PT ;  /* 0x000000033100780c */ /* 0x000fda0003f05270 */
[----:B------:R-:W-:Y:S05]  /*1390*/  @!P0 BRA `(.L_x_14) ;  /* 0x0000000000048947 */ /* 0x000fea0003800000 */
[----:B------:R-:W-:Y:S01]  /*13a0*/  BPT.TRAP 0x1 ;  /* 0x000000040000795c */ /* 0x000fe20000300000 */
.L_x_14:
[----:B------:R-:W-:Y:S02]  /*13b0*/  IMAD.U32 R3, RZ, RZ, UR42 ;  /* 0x0000002aff037e24 */ /* 0x000fe4000f8e00ff */
[----:B------:R-:W-:-:S03]  /*13c0*/  IMAD.U32 R0, RZ, RZ, UR36 ;  /* 0x00000024ff007e24 */ /* 0x000fc6000f8e00ff */
[----:B------:R-:W-:Y:S02]  /*13d0*/  LEA R3, R3, UR46, 0x3 ;  /* 0x0000002e03037c11 */ /* 0x000fe4000f8e18ff */
[----:B------:R-:W-:-:S04]  /*13e0*/  SHF.L.U32 R0, R0, 0x1f, RZ ;  /* 0x0000001f00007819 */ /* 0x000fc800000006ff */
[----:B------:R0:W1:Y:S01]  /*13f0*/  SYNCS.PHASECHK.TRANS64.TRYWAIT P1, [R3+URZ], R0 ;  /* 0x00000000030075a7 */ /* 0x000062000802017f */
[----:B------:R-:W-:Y:S05]  /*1400*/  @!P0 BRA `(.L_x_15) ;  /* 0x0000000000048947 */ /* 0x000fea0003800000 */
[----:B------:R-:W-:Y:S01]  /*1410*/  BPT.TRAP 0x1 ;  /* 0x000000040000795c */ /* 0x000fe20000300000 */
.L_x_15:
[----:B------:R-:W-:-:S05]  /*1420*/  IMAD.U32 R2, RZ, RZ, UR44 ;  /* 0x0000002cff027e24 */ /* 0x000fca000f8e00ff */
[----:B------:R-:W-:Y:S01]  /*1430*/  ISETP.GE.AND P2, PT, R2, 0x1, PT ;  /* 0x000000010200780c */ /* 0x000fe20003f46270 */
[----:B-1----:R-:W-:-:S12]  /*1440*/  @P1 BRA `(.L_x_16) ;  /* 0x0000000000081947 */ /* 0x002fd80003800000 */
[----:B------:R-:W1:Y:S02]  /*1450*/  SYNCS.PHASECHK.TRANS64.TRYWAIT P1, [R3+URZ], R0 ;  /* 0x00000000030075a7 */ /* 0x000e64000802017f */
[----:B-1----:R-:W-:Y:S05]  /*1460*/  @!P1 BRA `(.L_x_17) ;  /* 0x00000038004c9947 */ /* 0x002fea0003800000 */
.L_x_16:
[----:B------:R-:W-:Y:S05]  /*1470*/  WARPSYNC.ALL ;  /* 0x0000000000007948 */ /* 0x000fea0003800000 */
[----:B------:R-:W-:Y:S01]  /*1480*/  UIADD3 UR4, UR46, 0x30100, URZ ;  /* 0x000301002e047890 */ /* 0x000fe2000fffe03f */
[----:B------:R-:W-:Y:S01]  /*1490*/  WARPGROUP.ARRIVE ;  /* 0x00000000000079c5 */ /* 0x000fe20000000000 */
[----:B------:R-:W-:Y:S02]  /*14a0*/  ULEA UR6, UR42, UR45, 0xc ;  /* 0x0000002d2a067291 */ /* 0x000fe4000f8e603f */
[----:B------:R-:W-:Y:S01]  /*14b0*/  USHF.R.U32.HI UR4, URZ, 0x4, UR4 ;  /* 0x000000043f047899 */ /* 0x000fe20008011604 */
[----:B------:R-:W-:Y:S01]  /*14c0*/  UMOV UR13, 0x40000040 ;  /* 0x40000040000d7882 */ /* 0x000fe20000000000 */
[----:B------:R-:W-:-:S02]  /*14d0*/  UMOV UR15, 0x40000000 ;  /* 0x40000000000f7882 */ /* 0x000fc40000000000 */
[----:B------:R-:W-:Y:S01]  /*14e0*/  ULOP3.LUT UR4, UR4, 0x3fff, URZ, 0xc0, !UPT ;  /* 0x00003fff04047892 */ /* 0x000fe2000f8ec03f */
[----:B------:R-:W-:Y:S01]  /*14f0*/  UMOV UR12, UR6 ;  /* 0x00000006000c7c82 */ /* 0x000fe20008000000 */
[----:B------:R-:W-:Y:S02]  /*1500*/  UMOV UR5, 0x40000040 ;  /* 0x4000004000057882 */ /* 0x000fe40000000000 */
[----:B------:R-:W-:Y:S01]  /*1510*/  ULOP3.LUT UR8, UR4, 0x10000, URZ, 0xfc, !UPT ;  /* 0x0001000004087892 */ /* 0x000fe2000f8efc3f */
[----:B------:R-:W-:-:S03]  /*1520*/  UMOV UR7, 0x40000000 ;  /* 0x4000000000077882 */ /* 0x000fc60000000000 */
[----:B------:R-:W-:-:S04]  /*1530*/  ULEA UR4, UR42, UR8, 0x8 ;  /* 0x000000082a047291 */ /* 0x000fc8000f8e403f */
[----:B------:R-:W-:-:S03]  /*1540*/  UIADD3 UR9, UR4, 0xc6, URZ ;  /* 0x000000c604097890 */ /* 0x000fc6000fffe03f */
[----:B------:R-:W-:Y:S02]  /*1550*/  UMOV UR14, UR4 ;  /* 0x00000004000e7c82 */ /* 0x000fe40008000000 */
[----:B------:R-:W-:Y:S01]  /*1560*/  HGMMA.64x8x16.F32.BF16 R24, gdesc[UR12], RZ, !UPT, gsb0 ;  /* 0x000000000c1879f0 */ /* 0x000fe2000c0018ff */
[----:B------:R-:W-:Y:S02]  /*1570*/  UIADD3 UR12, UR6, 0x2, URZ ;  /* 0x00000002060c7890 */ /* 0x000fe4000fffe03f */
[----:B------:R-:W-:Y:S01]  /*1580*/  UIADD3 UR14, UR4, 0x2, URZ ;  /* 0x00000002040e7890 */ /* 0x000fe2000fffe03f */
[----:B------:R-:W-:Y:S01]  /*1590*/  UMOV UR13, 0x40000040 ;  /* 0x40000040000d7882 */ /* 0x000fe20000000000 */
[----:B------:R-:W-:Y:S01]  /*15a0*/  UMOV UR15, 0x40000000 ;  /* 0x40000000000f7882 */ /* 0x000fe20000000000 */
[----:B------:R-:W-:Y:S02]  /*15b0*/  WARPGROUP.DEPBAR.LE gsb0, 0x0 ;  /* 0x00008000000079c5 */ /* 0x000fe40000010000 */
[----:B------:R-:W-:-:S06]  /*15c0*/  WARPGROUP.ARRIVE ;  /* 0x00000000000079c5 */ /* 0x000fcc0000000000 */
[----:B------:R-:W-:Y:S01]  /*15d0*/  HGMMA.64x8x16.F32.BF16 R24, gdesc[UR12], R24, gsb0 ;  /* 0x000000000c1879f0 */ /* 0x000fe20008001818 */
        /* <DEDUP_REMOVED lines=88> */
[----:B------:R-:W-:-:S07]  /*1b60*/  UIADD3 UR6, UR6, 0xc06, URZ ;  /* 0x00000c0606067890 */ /* 0x000fce000fffe03f */
[----:B------:R-:W-:Y:S01]  /*1b70*/  UMOV UR4, UR6 ;  /* 0x0000000600047c82 */ /* 0x000fe20008000000 */
[----:B------:R-:W-:Y:S01]  /*1b80*/  UMOV UR6, UR9 ;  /* 0x0000000900067c82 */ /* 0x000fe20008000000 */
[----:B------:R-:W-:Y:S02]  /*1b90*/  WARPGROUP.DEPBAR.LE gsb0, 0x0 ;  /* 0x00008000000079c5 */ /* 0x000fe40000010000 */
[----:B------:R-:W-:-:S06]  /*1ba0*/  WARPGROUP.ARRIVE ;  /* 0x00000000000079c5 */ /* 0x000fcc0000000000 */
[----:B------:R-:W-:Y:S03]  /*1bb0*/  HGMMA.64x8x16.F32.BF16 R24, gdesc[UR12], R24, gsb0 ;  /* 0x000000000c1879f0 */ /* 0x000fe60008001818 */
[----:B------:R-:W-:Y:S02]  /*1bc0*/  WARPGROUP.DEPBAR.LE gsb0, 0x0 ;  /* 0x00008000000079c5 */ /* 0x000fe40000010000 */
[----:B------:R-:W-:-:S06]  /*1bd0*/  WARPGROUP.ARRIVE ;  /* 0x00000000000079c5 */ /* 0x000fcc0000000000 */
[----:B------:R-:W-:Y:S03]  /*1be0*/  HGMMA.64x8x16.F32.BF16 R24, gdesc[UR4], R24, gsb0 ;  /* 0x00000000041879f0 */ /* 0x000fe60008001818 */
[----:B------:R-:W-:Y:S02]  /*1bf0*/  WARPGROUP.DEPBAR.LE gsb0, 0x0 ;  /* 0x00008000000079c5 */ /* 0x000fe40000010000 */
[----:B------:R-:W-:Y:S05]  /*1c00*/  @!P2 BRA `(.L_x_18) ;  /* 0x00000008006ca947 */ /* 0x000fea0003800000 */
[----:B------:R-:W-:Y:S01]  /*1c10*/  UIADD3 UR13, UR42, 0x1, URZ ;  /* 0x000000012a0d7890 */ /* 0x000fe2000fffe03f */
[----:B01----:R-:W-:Y:S01]  /*1c20*/  IMAD.U32 R0, RZ, RZ, UR44 ;  /* 0x0000002cff007e24 */ /* 0x003fe2000f8e00ff */
[----:B------:R-:W-:Y:S02]  /*1c30*/  UMOV UR9, UR42 ;  /* 0x0000002a00097c82 */ /* 0x000fe40008000000 */
[----:B------:R-:W-:-:S04]  /*1c40*/  UISETP.NE.AND UP0, UPT, UR13, 0x3, UPT ;  /* 0x000000030d00788c */ /* 0x000fc8000bf05270 */
[----:B------:R-:W-:Y:S02]  /*1c50*/  USEL UR4, URZ, 0x1, UP0 ;  /* 0x000000013f047887 */ /* 0x000fe40008000000 */
[----:B------:R-:W-:Y:S02]  /*1c60*/  USEL UR13, UR13, URZ, UP0 ;  /* 0x0000003f0d0d7287 */ /* 0x000fe40008000000 */
[----:B------:R-:W-:-:S06]  /*1c70*/  ULOP3.LUT UR4, UR36, UR4, URZ, 0x3c, !UPT ;  /* 0x0000000424047292 */ /* 0x000fcc000f8e3c3f */
[----:B------:R-:W-:-:S07]  /*1c80*/  IMAD.U32 R4, RZ, RZ, UR4 ;  /* 0x00000004ff047e24 */ /* 0x000fce000f8e00ff */
.L_x_25:
[----:B01----:R-:W-:Y:S05]  /*1c90*/  @!P0 BRA `(.L_x_19) ;  /* 0x0000000000048947 */ /* 0x003fea0003800000 */
[----:B------:R-:W-:Y:S01]  /*1ca0*/  BPT.TRAP 0x1 ;  /* 0x000000040000795c */ /* 0x000fe20000300000 */
.L_x_19:
[----:B------:R-:W0:Y:S01]  /*1cb0*/  S2UR UR4, SR_CgaCtaId ;  /* 0x00000000000479c3 */ /* 0x000e220000008800 */
[----:B------:R-:W-:Y:S01]  /*1cc0*/  UMOV UR10, 0x400 ;  /* 0x00000400000a7882 */ /* 0x000fe20000000000 */
[----:B------:R-:W-:Y:S01]  /*1cd0*/  SHF.L.U32 R2, R4, 0x1f, RZ ;  /* 0x0000001f04027819 */ /* 0x000fe200000006ff */
[----:B0-----:R-:W-:-:S04]  /*1ce0*/  ULEA UR10, UR4, UR10, 0x18 ;  /* 0x0000000a040a7291 */ /* 0x001fc8000f8ec03f */
[----:B------:R-:W-:-:S09]  /*1cf0*/  ULEA UR4, UR13, UR10, 0x3 ;  /* 0x0000000a0d047291 */ /* 0x000fd2000f8e183f */
[----:B------:R0:W1:Y:S01]  /*1d00*/  SYNCS.PHASECHK.TRANS64.TRYWAIT P1, [UR4], R2 ;  /* 0x00000002ff0075a7 */ /* 0x0000620008020144 */
[----:B------:R-:W-:Y:S05]  /*1d10*/  @!P0 BRA `(.L_x_20) ;  /* 0x0000000000048947 */ /* 0x000fea0003800000 */
[----:B------:R-:W-:Y:S01]  /*1d20*/  BPT.TRAP 0x1 ;  /* 0x000000040000795c */ /* 0x000fe20000300000 */
.L_x_20:
[----:B-1----:R-:W-:Y:S05]  /*1d30*/  @P1 BRA `(.L_x_21) ;  /* 0x0000000000081947 */ /* 0x002fea0003800000 */
[----:B------:R-:W1:Y:S02]  /*1d40*/  SYNCS.PHASECHK.TRANS64.TRYWAIT P1, [UR4], R2 ;  /* 0x00000002ff0075a7 */ /* 0x000e640008020144 */
[----:B-1----:R-:W-:Y:S05]  /*1d50*/  @!P1 BRA `(.L_x_22) ;  /* 0x0000003000249947 */ /* 0x002fea0003800000 */
.L_x_21:
[----:B------:R-:W-:Y:S01]  /*1d60*/  ULEA UR12, UR13, UR8, 0x8 ;  /* 0x000000080d0c7291 */ /* 0x000fe2000f8e403f */
[----:B------:R-:W-:Y:S01]  /*1d70*/  WARPGROUP.ARRIVE ;  /* 0x00000000000079c5 */ /* 0x000fe20000000000 */
[----:B------:R-:W-:Y:S01]  /*1d80*/  ULEA UR11, UR13, UR45, 0xc ;  /* 0x0000002d0d0b7291 */ /* 0x000fe2000f8e603f */
[----:B------:R-:W-:Y:S01]  /*1d90*/  UMOV UR7, 0x40000000 ;  /* 0x4000000000077882 */ /* 0x000fe20000000000 */
[----:B------:R-:W-:-:S03]  /*1da0*/  UMOV UR5, 0x40000040 ;  /* 0x4000004000057882 */ /* 0x000fc60000000000 */
[----:B------:R-:W-:Y:S02]  /*1db0*/  UMOV UR6, UR12 ;  /* 0x0000000c00067c82 */ /* 0x000fe40008000000 */
[----:B------:R-:W-:Y:S02]  /*1dc0*/  UMOV UR4, UR11 ;  /* 0x0000000b00047c82 */ /* 0x000fe40008000000 */
[----:B------:R-:W-:Y:S01]  /*1dd0*/  HGMMA.64x8x16.F32.BF16 R24, gdesc[UR4], R24, gsb0 ;  /* 0x00000000041879f0 */ /* 0x000fe20008001818 */
[----:B------:R-:W-:Y:S02]  /*1de0*/  UIADD3 UR6, UR12, 0x2, URZ ;  /* 0x000000020c067890 */ /* 0x000fe4000fffe03f */
[----:B------:R-:W-:Y:S01]  /*1df0*/  UIADD3 UR4, UR11, 0x2, URZ ;  /* 0x000000020b047890 */ /* 0x000fe2000fffe03f */
[----:B------:R-:W-:Y:S01]  /*1e00*/  UMOV UR7, 0x40000000 ;  /* 0x4000000000077882 */ /* 0x000fe20000000000 */
[----:B------:R-:W-:Y:S01]  /*1e10*/  UMOV UR5, 0x40000040 ;  /* 0x4000004000057882 */ /* 0x000fe20000000000 */
[----:B------:R-:W-:-:S02]  /*1e20*/  WARPGROUP.DEPBAR.LE gsb0, 0x0 ;  /* 0x00008000000079c5 */ /* 0x000fc40000010000 */
        /* <DEDUP_REMOVED lines=99> */
[----:B------:R-:W-:Y:S03]  /*2460*/  HGMMA.64x8x16.F32.BF16 R24, gdesc[UR4], R24, gsb0 ;  /* 0x00000000041879f0 */ /* 0x000fe60008001818 */
[----:B------:R-:W-:Y:S02]  /*2470*/  WARPGROUP.DEPBAR.LE gsb0, 0x0 ;  /* 0x00008000000079c5 */ /* 0x000fe40000010000 */
[----:B------:R-:W-:Y:S05]  /*2480*/  @!P0 BRA `(.L_x_23) ;  /* 0x0000000000048947 */ /* 0x000fea0003800000 */
[----:B------:R-:W-:Y:S01]  /*2490*/  BPT.TRAP 0x1 ;  /* 0x000000040000795c */ /* 0x000fe20000300000 */
.L_x_23:
[----:B------:R-:W-:Y:S01]  /*24a0*/  ULEA UR10, UR9, UR10, 0x3 ;  /* 0x0000000a090a7291 */ /* 0x000fe2000f8e183f */
[----:B------:R-:W-:-:S03]  /*24b0*/  ISETP.GT.U32.AND P1, PT, R18, 0x1, PT ;  /* 0x000000011200780c */ /* 0x000fc60003f24070 */
[----:B------:R-:W-:-:S04]  /*24c0*/  UIADD3 UR10, UR10, 0x18, URZ ;  /* 0x000000180a0a7890 */ /* 0x000fc8000fffe03f */
[----:B------:R-:W-:-:S09]  /*24d0*/  UPRMT UR10, URZ, 0x654, UR10 ;  /* 0x000006543f0a7896 */ /* 0x000fd2000800000a */
[----:B------:R-:W-:Y:S01]  /*24e0*/  SYNCS.ARRIVE.TRANS64.RED.A1T0 RZ, [UR10], RZ ;  /* 0x000000ffffff79a7 */ /* 0x000fe2000810040a */
[----:B------:R-:W-:Y:S05]  /*24f0*/  @P1 BRA `(.L_x_24) ;  /* 0x0000000000041947 */ /* 0x000fea0003800000 */
[----:B------:R-:W-:Y:S01]  /*2500*/  BPT.TRAP 0x1 ;  /* 0x000000040000795c */ /* 0x000fe20000300000 */
.L_x_24:
[----:B------:R-:W-:Y:S01]  /*2510*/  UIADD3 UR13, UR13, 0x1, URZ ;  /* 0x000000010d0d7890 */ /* 0x000fe2000fffe03f */
[C---:B------:R-:W-:Y:S01]  /*2520*/  ISETP.GT.AND P1, PT, R0.reuse, 0x1, PT ;  /* 0x000000010000780c */ /* 0x040fe20003f24270 */
[----:B------:R-:W-:Y:S01]  /*2530*/  UIADD3 UR9, UR9, 0x1, URZ ;  /* 0x0000000109097890 */ /* 0x000fe2000fffe03f */
[----:B------:R-:W-:Y:S01]  /*2540*/  VIADD R0, R0, 0xffffffff ;  /* 0xffffffff00007836 */ /* 0x000fe20000000000 */
[----:B------:R-:W-:Y:S02]  /*2550*/  UISETP.NE.AND UP0, UPT, UR13, 0x3, UPT ;  /* 0x000000030d00788c */ /* 0x000fe4000bf05270 */
[----:B------:R-:W-:Y:S02]  /*2560*/  UISETP.NE.AND UP1, UPT, UR9, 0x3, UPT ;  /* 0x000000030900788c */ /* 0x000fe4000bf25270 */
[----:B------:R-:W-:Y:S02]  /*2570*/  USEL UR4, URZ, 0x1, UP0 ;  /* 0x000000013f047887 */ /* 0x000fe40008000000 */
[----:B------:R-:W-:-:S02]  /*2580*/  USEL UR13, UR13, URZ, UP0 ;  /* 0x0000003f0d0d7287 */ /* 0x000fc40008000000 */
[----:B------:R-:W-:Y:S02]  /*2590*/  USEL UR9, UR9, URZ, UP1 ;  /* 0x0000003f09097287 */ /* 0x000fe40008800000 */
[----:B------:R-:W-:Y:S01]  /*25a0*/  LOP3.LUT R4, R4, UR4, RZ, 0x3c, !PT ;  /* 0x0000000404047c12 */ /* 0x000fe2000f8e3cff */
[----:B------:R-:W-:Y:S09]  /*25b0*/  @P1 BRA `(.L_x_25) ;  /* 0xfffffff400b41947 */ /* 0x000ff2000383ffff */
.L_x_18:
[----:B01----:R-:W0:Y:S02]  /*25c0*/  LDC R0, c[0x0][0x28c] ;  /* 0x0000a300ff007b82 */ /* 0x003e240000000800 */
[----:B0-----:R-:W-:-:S13]  /*25d0*/  ISETP.GE.AND P1, PT, R0, 0x1, PT ;  /* 0x000000010000780c */ /* 0x001fda0003f26270 */
[----:B------:R-:W-:Y:S05]  /*25e0*/  @!P1 BRA `(.L_x_26) ;  /* 0x0000000000409947 */ /* 0x000fea0003800000 */
[----:B------:R-:W-:Y:S05]  /*25f0*/  @!P0 BRA `(.L_x_27) ;  /* 0x0000000000048947 */ /* 0x000fea0003800000 */
[----:B------:R-:W-:Y:S01]  /*2600*/  BPT.TRAP 0x1 ;  /* 0x000000040000795c */ /* 0x000fe20000300000 */
.L_x_27:
[----:B------:R-:W0:Y:S01]  /*2610*/  S2UR UR7, SR_CgaCtaId ;  /* 0x00000000000779c3 */ /* 0x000e220000008800 */
[----:B------:R-:W-:Y:S01]  /*2620*/  UIADD3 UR6, UR44, UR42, URZ ;  /* 0x0000002a2c067290 */ /* 0x000fe2000fffe03f */
[----:B------:R-:W-:-:S03]  /*2630*/  ISETP.GT.U32.AND P0, PT, R18, 0x1, PT ;  /* 0x000000011200780c */ /* 0x000fc60003f04070 */
[----:B------:R-:W-:-:S04]  /*2640*/  UIMAD.WIDE.U32 UR4, UR6, -0x55555555, URZ ;  /* 0xaaaaaaab060478a5 */ /* 0x000fc8000f8e003f */
[----:B------:R-:W-:-:S03]  /*2650*/  USHF.R.U32.HI UR4, URZ, 0x1, UR5 ;  /* 0x000000013f047899 */ /* 0x000fc60008011605 */
[----:B------:R-:W-:Y:S01]  /*2660*/  UMOV UR5, 0x400 ;  /* 0x0000040000057882 */ /* 0x000fe20000000000 */
[----:B------:R-:W-:Y:S02]  /*2670*/  UIMAD UR6, UR4, -0x3, UR6 ;  /* 0xfffffffd040678a4 */ /* 0x000fe4000f8e0206 */
[----:B0-----:R-:W-:-:S04]  /*2680*/  ULEA UR5, UR7, UR5, 0x18 ;  /* 0x0000000507057291 */ /* 0x001fc8000f8ec03f */
[----:B------:R-:W-:-:S04]  /*2690*/  ULEA UR6, UR6, UR5, 0x3 ;  /* 0x0000000506067291 */ /* 0x000fc8000f8e183f */
[----:B------:R-:W-:-:S04]  /*26a0*/  UIADD3 UR6, UR6, 0x18, URZ ;  /* 0x0000001806067890 */ /* 0x000fc8000fffe03f */
[----:B------:R-:W-:-:S09]  /*26b0*/  UPRMT UR6, URZ, 0x654, UR6 ;  /* 0x000006543f067896 */ /* 0x000fd20008000006 */
[----:B------:R-:W-:Y:S01]  /*26c0*/  SYNCS.ARRIVE.TRANS64.RED.A1T0 RZ, [UR6], RZ ;  /* 0x000000ffffff79a7 */ /* 0x000fe20008100406 */
[----:B------:R-:W-:Y:S05]  /*26d0*/  @P0 BRA `(.L_x_26) ;  /* 0x0000000000040947 */ /* 0x000fea0003800000 */
[----:B------:R-:W-:Y:S01]  /*26e0*/  BPT.TRAP 0x1 ;  /* 0x000000040000795c */ /* 0x000fe20000300000 */
.L_x_26:
[----:B------:R-:W-:Y:S01]  /*26f0*/  IMAD.SHL.U32 R40, R40, 0x8, RZ ;  /* 0x0000000828287824 */ /* 0x000fe200078e00ff */
[----:B------:R-:W-:Y:S01]  /*2700*/  UIADD3 UR42, UR43, UR42, URZ ;  /* 0x0000002a2b2a7290 */ /* 0x000fe2000fffe03f */
[----:B------:R-:W-:Y:S01]  /*2710*/  SHF.R.S32.HI R11, RZ, 0x1f, R29 ;  /* 0x0000001fff0b7819 */ /* 0x000fe2000001141d */
[----:B------:R-:W-:Y:S01]  /*2720*/  UISETP.GE.U32.AND UP1, UPT, UR43, 0x3, UPT ;  /* 0x000000032b00788c */ /* 0x000fe2000bf26070 */
[----:B------:R-:W-:Y:S01]  /*2730*/  IMAD.SHL.U32 R7, R39, 0x80, RZ ;  /* 0x0000008027077824 */ /* 0x000fe200078e00ff */
[----:B------:R-:W-:Y:S01]  /*2740*/  ULDC UR7, c[0x0][0x288] ;  /* 0x0000a20000077ab9 */ /* 0x000fe20000000800 */
[C---:B------:R-:W-:Y:S01]  /*2750*/  LOP3.LUT R4, R40.reuse, 0x6, R35, 0xf8, !PT ;  /* 0x0000000628047812 */ /* 0x040fe200078ef823 */
[----:B------:R-:W-:Y:S01]  /*2760*/  UISETP.GT.U32.AND UP0, UPT, UR42, 0x2, UPT ;  /* 0x000000022a00788c */ /* 0x000fe2000bf04070 */
[----:B------:R-:W-:Y:S01]  /*2770*/  ISETP.GE.AND P0, PT, R40, UR7, PT ;  /* 0x0000000728007c0c */ /* 0x000fe2000bf06270 */
[----:B------:R-:W-:Y:S01]  /*2780*/  ULDC.64 UR4, c[0x0][0x5d0] ;  /* 0x0001740000047ab9 */ /* 0x000fe20000000a00 */
[--C-:B------:R-:W-:Y:S01]  /*2790*/  SHF.R.S32.HI R5, RZ, 0x1f, R4.reuse ;  /* 0x0000001fff057819 */ /* 0x100fe20000011404 */
[----:B------:R-:W-:Y:S01]  /*27a0*/  ULDC UR10, c[0x0][0x284] ;  /* 0x0000a100000a7ab9 */ /* 0x000fe20000000800 */
[----:B------:R-:W-:Y:S01]  /*27b0*/  IMAD R0, R11, UR4, RZ ;  /* 0x000000040b007c24 */ /* 0x000fe2000f8e02ff */
[----:B------:R-:W-:Y:S01]  /*27c0*/  UISETP.LT.U32.AND UP0, UPT, UR43, 0x3, UP0 ;  /* 0x000000032b00788c */ /* 0x000fe20008701070 */
[----:B------:R-:W-:Y:S01]  /*27d0*/  ISETP.GE.OR P0, PT, R7, UR10, P0 ;  /* 0x0000000a07007c0c */ /* 0x000fe20008706670 */
[----:B------:R-:W-:Y:S01]  /*27e0*/  IMAD.WIDE.U32 R2, R29, UR4, R4 ;  /* 0x000000041d027c25 */ /* 0x000fe2000f8e0004 */
[----:B------:R-:W-:Y:S01]  /*27f0*/  ULDC.64 UR8, c[0x0][0x5c8] ;  /* 0x0001720000087ab9 */ /* 0x000fe20000000a00 */
[----:B------:R-:W-:-:S02]  /*2800*/  USEL UR6, URZ, 0x1, !UP0 ;  /* 0x000000013f067887 */ /* 0x000fc4000c000000 */
[----:B------:R-:W-:Y:S01]  /*2810*/  IMAD R9, R29, UR5, R0 ;  /* 0x000000051d097c24 */ /* 0x000fe2000f8e0200 */
[----:B------:R-:W-:Y:S01]  /*2820*/  @UP1 UIMAD.WIDE.U32 UR4, UR42, -0x55555555, URZ ;  /* 0xaaaaaaab2a0418a5 */ /* 0x000fe2000f8e003f */
[----:B------:R-:W-:Y:S01]  /*2830*/  IMAD.WIDE R12, R39, 0x80, R22 ;  /* 0x00000080270c7825 */ /* 0x000fe200078e0216 */
[----:B------:R-:W-:Y:S02]  /*2840*/  ULOP3.LUT UR36, UR36, UR6, URZ, 0x3c, !UPT ;  /* 0x0000000624247292 */ /* 0x000fe4000f8e3c3f */
[----:B------:R-:W-:Y:S01]  /*2850*/  @UP1 USHF.R.U32.HI UR4, URZ, 0x1, UR5 ;  /* 0x000000013f041899 */ /* 0x000fe20008011605 */
[----:B------:R-:W-:Y:S02]  /*2860*/  IMAD.IADD R3, R3, 0x1, R9 ;  /* 0x0000000103037824 */ /* 0x000fe400078e0209 */
[----:B------:R-:W-:Y:S01]  /*2870*/  IMAD R9, R13, UR8, RZ ;  /* 0x000000080d097c24 */ /* 0x000fe2000f8e02ff */
[----:B------:R-:W-:Y:S01]  /*2880*/  @UP1 ULOP3.LUT UR36, UR36, 0x1, UR4, 0x78, !UPT ;  /* 0x0000000124241892 */ /* 0x000fe2000f8e7804 */
[----:B------:R-:W-:-:S04]  /*2890*/  IMAD.WIDE.U32 R14, R12, UR8, R2 ;  /* 0x000000080c0e7c25 */ /* 0x000fc8000f8e0002 */
[----:B------:R-:W-:Y:S02]  /*28a0*/  IMAD R9, R12, UR9, R9 ;  /* 0x000000090c097c24 */ /* 0x000fe4000f8e0209 */
[----:B------:R-:W-:Y:S01]  /*28b0*/  IMAD.MOV.U32 R39, RZ, RZ, -0x1 ;  /* 0xffffffffff277424 */ /* 0x000fe200078e00ff */
[----:B------:R-:W-:Y:S06]  /*28c0*/  @P0 BRA `(.L_x_28) ;  /* 0x0000000400c40947 */ /* 0x000fec0003800000 */
[----:B-----5:R-:W-:Y:S01]  /*28d0*/  FSETP.NEU.AND P0, PT, R30, RZ, PT ;  /* 0x000000ff1e00720b */ /* 0x020fe20003f0d000 */
[----:B------:R-:W-:Y:S01]  /*28e0*/  BSSY B0, `(.L_x_28) ;  /* 0x000006f000007945 */ /* 0x000fe20003800000 */
[----:B------:R-:W-:Y:S02]  /*28f0*/  IMAD.IADD R47, R15, 0x1, R9 ;  /* 0x000000010f2f7824 */ /* 0x000fe400078e0209 */
[----:B------:R-:W-:Y:S02]  /*2900*/  IMAD.IADD R46, R38, 0x1, -R7 ;  /* 0x00000001262e7824 */ /* 0x000fe400078e0a07 */
[----:B------:R-:W-:-:S07]  /*2910*/  IMAD.IADD R48, R31, 0x1, -R40 ;  /* 0x000000011f307824 */ /* 0x000fce00078e0a28 */
[----:B------:R-:W-:Y:S05]  /*2920*/  @!P0 BRA `(.L_x_29) ;  /* 0x0000000400408947 */ /* 0x000fea0003800000 */
[----:B------:R-:W0:Y:S01]  /*2930*/  LDC.64 R40, c[0x0][0x5b8] ;  /* 0x00016e00ff287b82 */ /* 0x000e220000000a00 */
[----:B------:R-:W-:Y:S01]  /*2940*/  ISETP.GT.AND P0, PT, R46, RZ, PT ;  /* 0x000000ff2e00720c */ /* 0x000fe20003f04270 */
[----:B------:R-:W-:-:S03]  /*2950*/  ULDC.64 UR4, c[0x0][0x5c0] ;  /* 0x0001700000047ab9 */ /* 0x000fc60000000a00 */
[----:B------:R-:W-:-:S03]  /*2960*/  ISETP.GT.AND P1, PT, R48, RZ, P0 ;  /* 0x000000ff3000720c */ /* 0x000fc60000724270 */
[----:B------:R-:W1:Y:S08]  /*2970*/  LDC.64 R42, c[0x0][0x5b0] ;  /* 0x00016c00ff2a7b82 */ /* 0x000e700000000a00 */
[----:B------:R-:W2:Y:S01]  /*2980*/  LDC.64 R44, c[0x0][0x5a8] ;  /* 0x00016a00ff2c7b82 */ /* 0x000ea20000000a00 */
[-C--:B0-----:R-:W-:Y:S02]  /*2990*/  IMAD R0, R11, R40.reuse, RZ ;  /* 0x000000280b007224 */ /* 0x081fe400078e02ff */
[----:B------:R-:W-:-:S04]  /*29a0*/  IMAD.WIDE.U32 R20, R29, R40, R4 ;  /* 0x000000281d147225 */ /* 0x000fc800078e0004 */
[----:B------:R-:W-:Y:S02]  /*29b0*/  IMAD R15, R29, R41, R0 ;  /* 0x000000291d0f7224 */ /* 0x000fe400078e0200 */
[-C--:B-1----:R-:W-:Y:S02]  /*29c0*/  IMAD R0, R13, R42.reuse, RZ ;  /* 0x0000002a0d007224 */ /* 0x082fe400078e02ff */
[----:B------:R-:W-:Y:S02]  /*29d0*/  IMAD.IADD R7, R21, 0x1, R15 ;  /* 0x0000000115077824 */ /* 0x000fe400078e020f */
[----:B------:R-:W-:Y:S02]  /*29e0*/  IMAD.MOV.U32 R6, RZ, RZ, R20 ;  /* 0x000000ffff067224 */ /* 0x000fe400078e0014 */
[C---:B------:R-:W-:Y:S02]  /*29f0*/  IMAD R41, R12.reuse, R43, R0 ;  /* 0x0000002b0c297224 */ /* 0x040fe400078e0200 */
[----:B------:R-:W-:-:S04]  /*2a00*/  IMAD.WIDE.U32 R2, R12, R42, R6 ;  /* 0x0000002a0c027225 */ /* 0x000fc800078e0006 */
[----:B------:R-:W-:Y:S01]  /*2a10*/  IMAD.IADD R0, R3, 0x1, R41 ;  /* 0x0000000103007824 */ /* 0x000fe200078e0229 */
[----:B--2---:R-:W-:-:S04]  /*2a20*/  LEA R8, P2, R2, R44, 0x1 ;  /* 0x0000002c02087211 */ /* 0x004fc800078408ff */
[----:B------:R-:W-:-:S05]  /*2a30*/  LEA.HI.X R9, R2, R45, R0, 0x1, P2 ;  /* 0x0000002d02097211 */ /* 0x000fca00010f0c00 */
[----:B------:R0:W2:Y:S01]  /*2a40*/  @P1 LDG.E.LTC128B.U16 R0, desc[UR40][R8.64] ;  /* 0x0000002808001981 */ /* 0x0000a2000c1e1520 */
[----:B------:R-:W-:Y:S01]  /*2a50*/  LEA R2, P2, R14, UR4, 0x1 ;  /* 0x000000040e027c11 */ /* 0x000fe2000f8408ff */
[----:B------:R-:W-:Y:S01]  /*2a60*/  IMAD.WIDE.U32 R10, R12, R42, R4 ;  /* 0x0000002a0c0a7225 */ /* 0x000fe200078e0004 */
[----:B------:R-:W-:Y:S01]  /*2a70*/  ISETP.GT.AND P0, PT, R48, 0x1, P0 ;  /* 0x000000013000780c */ /* 0x000fe20000704270 */
[----:B------:R-:W-:Y:S02]  /*2a80*/  BSSY B1, `(.L_x_30) ;  /* 0x0000010000017945 */ /* 0x000fe40003800000 */
[----:B------:R-:W-:Y:S02]  /*2a90*/  IMAD.IADD R11, R41, 0x1, R11 ;  /* 0x00000001290b7824 */ /* 0x000fe400078e020b */
[----:B------:R-:W-:-:S04]  /*2aa0*/  IMAD.WIDE.U32 R10, R29, R40, R10 ;  /* 0x000000281d0a7225 */ /* 0x000fc800078e000a */
[----:B0-----:R-:W-:Y:S01]  /*2ab0*/  IMAD.IADD R9, R15, 0x1, R11 ;  /* 0x000000010f097824 */ /* 0x001fe200078e020b */
[----:B------:R-:W-:Y:S01]  /*2ac0*/  SHF.L.U64.HI R11, R42, 0x3, R43 ;  /* 0x000000032a0b7819 */ /* 0x000fe2000001022b */
[----:B--2---:R-:W-:-:S04]  /*2ad0*/  IMAD.U32 R3, R0, 0x10000, RZ ;  /* 0x0001000000037824 */ /* 0x004fc800078e00ff */
[----:B------:R-:W-:-:S04]  /*2ae0*/  FMUL R3, R3, R30 ;  /* 0x0000001e03037220 */ /* 0x000fc80000400000 */
[----:B------:R-:W-:Y:S01]  /*2af0*/  FFMA R24, R24, R28, R3 ;  /* 0x0000001c18187223 */ /* 0x000fe20000000003 */
[----:B------:R-:W-:Y:S02]  /*2b00*/  LEA.HI.X R3, R14, UR5, R47, 0x1, P2 ;  /* 0x000000050e037c11 */ /* 0x000fe400090f0c2f */
[C---:B------:R-:W-:Y:S02]  /*2b10*/  LEA R8, P2, R10.reuse, R44, 0x1 ;  /* 0x0000002c0a087211 */ /* 0x040fe400078408ff */
[----:B------:R-:W-:Y:S02]  /*2b20*/  F2FP.BF16.F32.PACK_AB R24, RZ, R24 ;  /* 0x00000018ff18723e */ /* 0x000fe400000010ff */
[----:B------:R-:W-:Y:S01]  /*2b30*/  LEA.HI.X R9, R10, R45, R9, 0x1, P2 ;  /* 0x0000002d0a097211 */ /* 0x000fe200010f0c09 */
[----:B------:R-:W-:Y:S02]  /*2b40*/  IMAD.SHL.U32 R10, R42, 0x8, RZ ;  /* 0x000000082a0a7824 */ /* 0x000fe400078e00ff */
[----:B------:R0:W-:Y:S01]  /*2b50*/  @P1 STG.E.U16 desc[UR40][R2.64], R24 ;  /* 0x0000001802001986 */ /* 0x0001e2000c101528 */
[----:B------:R-:W-:Y:S05]  /*2b60*/  @!P0 BRA `(.L_x_31) ;  /* 0x0000000000048947 */ /* 0x000fea0003800000 */
[----:B------:R1:W5:Y:S02]  /*2b70*/  LDG.E.LTC128B.U16 R0, desc[UR40][R8.64+0x2] ;  /* 0x0000022808007981 */ /* 0x000364000c1e1520 */
.L_x_31:
[----:B------:R-:W-:Y:S05]  /*2b80*/  BSYNC B1 ;  /* 0x0000000000017941 */ /* 0x000fea0003800000 */
.L_x_30:
[----:B------:R-:W-:Y:S01]  /*2b90*/  IMAD.WIDE.U32 R10, R12, R42, R10 ;  /* 0x0000002a0c0a7225 */ /* 0x000fe200078e000a */
[----:B------:R-:W-:-:S03]  /*2ba0*/  ISETP.GT.AND P1, PT, R46, 0x8, PT ;  /* 0x000000082e00780c */ /* 0x000fc60003f24270 */
[----:B-1---5:R-:W-:Y:S01]  /*2bb0*/  IMAD.U32 R9, R0, 0x10000, RZ ;  /* 0x0001000000097824 */ /* 0x022fe200078e00ff */
[----:B------:R-:W-:Y:S01]  /*2bc0*/  IADD3 R20, P3, R20, R10, RZ ;  /* 0x0000000a14147210 */ /* 0x000fe20007f7e0ff */
[----:B------:R-:W-:Y:S01]  /*2bd0*/  IMAD.IADD R41, R41, 0x1, R11 ;  /* 0x0000000129297824 */ /* 0x000fe200078e020b */
[----:B------:R-:W-:Y:S01]  /*2be0*/  ISETP.GT.AND P2, PT, R48, RZ, P1 ;  /* 0x000000ff3000720c */ /* 0x000fe20000f44270 */
[----:B------:R-:W-:Y:S01]  /*2bf0*/  FMUL R6, R9, R30 ;  /* 0x0000001e09067220 */ /* 0x000fe20000400000 */
[----:B------:R-:W-:Y:S02]  /*2c00*/  @P0 IMAD.MOV.U32 R8, RZ, RZ, R2 ;  /* 0x000000ffff080224 */ /* 0x000fe400078e0002 */
[----:B------:R-:W-:Y:S02]  /*2c10*/  IMAD.X R7, R41, 0x1, R7, P3 ;  /* 0x0000000129077824 */ /* 0x000fe400018e0607 */
[----:B------:R-:W-:Y:S01]  /*2c20*/  FFMA R25, R25, R28, R6 ;  /* 0x0000001c19197223 */ /* 0x000fe20000000006 */
[----:B------:R-:W-:Y:S01]  /*2c30*/  LEA R6, P3, R20, R44, 0x1 ;  /* 0x0000002c14067211 */ /* 0x000fe200078608ff */
[----:B------:R-:W-:-:S03]  /*2c40*/  @P0 IMAD.MOV.U32 R9, RZ, RZ, R3 ;  /* 0x000000ffff090224 */ /* 0x000fc600078e0003 */
[----:B------:R-:W-:Y:S02]  /*2c50*/  F2FP.BF16.F32.PACK_AB R25, RZ, R25 ;  /* 0x00000019ff19723e */ /* 0x000fe400000010ff */
[----:B------:R-:W-:-:S03]  /*2c60*/  LEA.HI.X R7, R20, R45, R7, 0x1, P3 ;  /* 0x0000002d14077211 */ /* 0x000fc600018f0c07 */
[----:B------:R1:W-:Y:S04]  /*2c70*/  @P0 STG.E.U16 desc[UR40][R8.64+0x2], R25 ;  /* 0x0000021908000986 */ /* 0x0003e8000c101528 */
[----:B------:R2:W3:Y:S01]  /*2c80*/  @P2 LDG.E.LTC128B.U16 R0, desc[UR40][R6.64] ;  /* 0x0000002806002981 */ /* 0x0004e2000c1e1520 */
[C---:B------:R-:W-:Y:S01]  /*2c90*/  SHF.L.U64.HI R13, R34.reuse, 0x1, R33 ;  /* 0x00000001220d7819 */ /* 0x040fe20000010221 */
[----:B------:R-:W-:Y:S01]  /*2ca0*/  BSSY B1, `(.L_x_32) ;  /* 0x0000011000017945 */ /* 0x000fe20003800000 */
[----:B0-----:R-:W-:Y:S02]  /*2cb0*/  LEA R2, P0, R34, R2, 0x1 ;  /* 0x0000000222027211 */ /* 0x001fe400078008ff */
[----:B------:R-:W-:Y:S02]  /*2cc0*/  IADD3 R4, P3, R4, R10, RZ ;  /* 0x0000000a04047210 */ /* 0x000fe40007f7e0ff */
[----:B------:R-:W-:Y:S01]  /*2cd0*/  ISETP.GT.AND P1, PT, R48, 0x1, P1 ;  /* 0x000000013000780c */ /* 0x000fe20000f24270 */
[----:B------:R-:W-:-:S02]  /*2ce0*/  IMAD.X R3, R13, 0x1, R3, P0 ;  /* 0x000000010d037824 */ /* 0x000fc400000e0603 */
[----:B------:R-:W-:Y:S02]  /*2cf0*/  IMAD.X R5, R5, 0x1, R41, P3 ;  /* 0x0000000105057824 */ /* 0x000fe400018e0629 */
[----:B------:R-:W-:-:S04]  /*2d00*/  IMAD.WIDE.U32 R4, R29, R40, R4 ;  /* 0x000000281d047225 */ /* 0x000fc800078e0004 */
[----:B------:R-:W-:Y:S01]  /*2d10*/  IMAD.IADD R5, R15, 0x1, R5 ;  /* 0x000000010f057824 */ /* 0x000fe200078e0205 */
[----:B--2---:R-:W-:-:S04]  /*2d20*/  LEA R6, P0, R4, R44, 0x1 ;  /* 0x0000002c04067211 */ /* 0x004fc800078008ff */
[----:B------:R-:W-:Y:S01]  /*2d30*/  LEA.HI.X R7, R4, R45, R5, 0x1, P0 ;  /* 0x0000002d04077211 */ /* 0x000fe200000f0c05 */
[----:B---3--:R-:W-:-:S04]  /*2d40*/  IMAD.U32 R11, R0, 0x10000, RZ ;  /* 0x00010000000b7824 */ /* 0x008fc800078e00ff */
[----:B------:R-:W-:-:S04]  /*2d50*/  FMUL R11, R11, R30 ;  /* 0x0000001e0b0b7220 */ /* 0x000fc80000400000 */
[----:B------:R-:W-:-:S05]  /*2d60*/  FFMA R11, R26, R28, R11 ;  /* 0x0000001c1a0b7223 */ /* 0x000fca000000000b */
[----:B------:R-:W-:-:S05]  /*2d70*/  F2FP.BF16.F32.PACK_AB R11, RZ, R11 ;  /* 0x0000000bff0b723e */ /* 0x000fca00000010ff */
[----:B------:R1:W-:Y:S01]  /*2d80*/  @P2 STG.E.U16 desc[UR40][R2.64], R11 ;  /* 0x0000000b02002986 */ /* 0x0003e2000c101528 */
[----:B------:R-:W-:Y:S05]  /*2d90*/  @!P1 BRA `(.L_x_33) ;  /* 0x0000000000049947 */ /* 0x000fea0003800000 */
[----:B------:R0:W5:Y:S02]  /*2da0*/  LDG.E.LTC128B.U16 R0, desc[UR40][R6.64+0x2] ;  /* 0x0000022806007981 */ /* 0x000164000c1e1520 */
.L_x_33:
[----:B------:R-:W-:Y:S05]  /*2db0*/  BSYNC B1 ;  /* 0x0000000000017941 */ /* 0x000fea0003800000 */
.L_x_32:
[----:B------:R-:W-:Y:S05]  /*2dc0*/  @!P1 BRA `(.L_x_34) ;  /* 0x0000000000809947 */ /* 0x000fea0003800000 */
[----:B-----5:R-:W-:-:S04]  /*2dd0*/  IMAD.U32 R5, R0, 0x10000, RZ ;  /* 0x0001000000057824 */ /* 0x020fc800078e00ff */
[----:B------:R-:W-:-:S04]  /*2de0*/  FMUL R0, R5, R30 ;  /* 0x0000001e05007220 */ /* 0x000fc80000400000 */
[----:B------:R-:W-:-:S05]  /*2df0*/  FFMA R0, R27, R28, R0 ;  /* 0x0000001c1b007223 */ /* 0x000fca0000000000 */
[----:B------:R-:W-:-:S05]  /*2e00*/  F2FP.BF16.F32.PACK_AB R0, RZ, R0 ;  /* 0x00000000ff00723e */ /* 0x000fca00000010ff */
[----:B------:R2:W-:Y:S01]  /*2e10*/  STG.E.U16 desc[UR40][R2.64+0x2], R0 ;  /* 0x0000020002007986 */ /* 0x0005e2000c101528 */
[----:B------:R-:W-:Y:S05]  /*2e20*/  BRA `(.L_x_34) ;  /* 0x0000000000687947 */ /* 0x000fea0003800000 */
.L_x_29:
[----:B------:R-:W-:Y:S01]  /*2e30*/  ISETP.GT.AND P0, PT, R46, RZ, PT ;  /* 0x000000ff2e00720c */ /* 0x000fe20003f04270 */
[----:B------:R-:W-:Y:S01]  /*2e40*/  ULDC.64 UR4, c[0x0][0x5c0] ;  /* 0x0001700000047ab9 */ /* 0x000fe20000000a00 */
[-C--:B------:R-:W-:Y:S01]  /*2e50*/  FMUL R24, R24, R28.reuse ;  /* 0x0000001c18187220 */ /* 0x080fe20000400000 */
[----:B------:R-:W-:Y:S01]  /*2e60*/  LEA R2, P3, R14, UR4, 0x1 ;  /* 0x000000040e027c11 */ /* 0x000fe2000f8608ff */
[-C--:B------:R-:W-:Y:S01]  /*2e70*/  FMUL R25, R25, R28.reuse ;  /* 0x0000001c19197220 */ /* 0x080fe20000400000 */
[----:B------:R-:W-:Y:S01]  /*2e80*/  ISETP.GT.AND P2, PT, R48, RZ, P0 ;  /* 0x000000ff3000720c */ /* 0x000fe20000744270 */
[-C--:B------:R-:W-:Y:S01]  /*2e90*/  FMUL R26, R26, R28.reuse ;  /* 0x0000001c1a1a7220 */ /* 0x080fe20000400000 */
[----:B------:R-:W-:Y:S01]  /*2ea0*/  ISETP.GT.AND P1, PT, R46, 0x8, PT ;  /* 0x000000082e00780c */ /* 0x000fe20003f24270 */
[----:B------:R-:W-:Y:S01]  /*2eb0*/  FMUL R27, R27, R28 ;  /* 0x0000001c1b1b7220 */ /* 0x000fe20000400000 */
[----:B------:R-:W-:Y:S02]  /*2ec0*/  F2FP.BF16.F32.PACK_AB R24, RZ, R24 ;  /* 0x00000018ff18723e */ /* 0x000fe400000010ff */
[----:B------:R-:W-:-:S02]  /*2ed0*/  LEA.HI.X R3, R14, UR5, R47, 0x1, P3 ;  /* 0x000000050e037c11 */ /* 0x000fc400098f0c2f */
[C---:B------:R-:W-:Y:S02]  /*2ee0*/  ISETP.GT.AND P0, PT, R48.reuse, 0x1, P0 ;  /* 0x000000013000780c */ /* 0x040fe40000704270 */
[C---:B------:R-:W-:Y:S02]  /*2ef0*/  ISETP.GT.AND P3, PT, R48.reuse, RZ, P1 ;  /* 0x000000ff3000720c */ /* 0x040fe40000f64270 */
[----:B------:R-:W-:Y:S01]  /*2f00*/  ISETP.GT.AND P1, PT, R48, 0x1, P1 ;  /* 0x000000013000780c */ /* 0x000fe20000f24270 */
[----:B------:R-:W-:Y:S01]  /*2f10*/  @P2 STG.E.U16 desc[UR40][R2.64], R24 ;  /* 0x0000001802002986 */ /* 0x000fe2000c101528 */
[C---:B------:R-:W-:Y:S02]  /*2f20*/  SHF.L.U64.HI R5, R34.reuse, 0x1, R33 ;  /* 0x0000000122057819 */ /* 0x040fe40000010221 */
[----:B------:R-:W-:Y:S02]  /*2f30*/  LEA R4, P2, R34, R2, 0x1 ;  /* 0x0000000222047211 */ /* 0x000fe400078408ff */
[----:B------:R-:W-:-:S02]  /*2f40*/  F2FP.BF16.F32.PACK_AB R25, RZ, R25 ;  /* 0x00000019ff19723e */ /* 0x000fc400000010ff */
[----:B------:R-:W-:Y:S01]  /*2f50*/  F2FP.BF16.F32.PACK_AB R26, RZ, R26 ;  /* 0x0000001aff1a723e */ /* 0x000fe200000010ff */
[----:B------:R-:W-:Y:S01]  /*2f60*/  IMAD.X R5, R5, 0x1, R3, P2 ;  /* 0x0000000105057824 */ /* 0x000fe200010e0603 */
[----:B------:R-:W-:Y:S01]  /*2f70*/  F2FP.BF16.F32.PACK_AB R27, RZ, R27 ;  /* 0x0000001bff1b723e */ /* 0x000fe200000010ff */
[----:B------:R0:W-:Y:S04]  /*2f80*/  @P0 STG.E.U16 desc[UR40][R2.64+0x2], R25 ;  /* 0x0000021902000986 */ /* 0x0001e8000c101528 */
[----:B------:R1:W-:Y:S01]  /*2f90*/  @P3 STG.E.U16 desc[UR40][R4.64], R26 ;  /* 0x0000001a04003986 */ /* 0x0003e2000c101528 */
[----:B0-----:R-:W-:Y:S02]  /*2fa0*/  @P1 IMAD.MOV.U32 R2, RZ, RZ, R4 ;  /* 0x000000ffff021224 */ /* 0x001fe400078e0004 */
[----:B------:R-:W-:-:S05]  /*2fb0*/  @P1 IMAD.MOV.U32 R3, RZ, RZ, R5 ;  /* 0x000000ffff031224 */ /* 0x000fca00078e0005 */
[----:B------:R1:W-:Y:S02]  /*2fc0*/  @P1 STG.E.U16 desc[UR40][R2.64+0x2], R27 ;  /* 0x0000021b02001986 */ /* 0x0003e4000c101528 */
.L_x_34:
[----:B------:R-:W-:Y:S05]  /*2fd0*/  BSYNC B0 ;  /* 0x0000000000007941 */ /* 0x000fea0003800000 */
.L_x_28:
[----:B------:R-:W-:Y:S01]  /*2fe0*/  IADD3 R16, P0, R16, UR38, RZ ;  /* 0x0000002610107c10 */ /* 0x000fe2000ff1e0ff */
[----:B------:R-:W-:Y:S01]  /*2ff0*/  ULDC.64 UR4, c[0x0][0x650] ;  /* 0x0001940000047ab9 */ /* 0x000fe20000000a00 */
[----:B--2--5:R-:W-:Y:S01]  /*3000*/  PRMT R0, RZ, 0x7610, R0 ;  /* 0x00007610ff007816 */ /* 0x024fe20000000000 */
[----:B------:R-:W-:Y:S01]  /*3010*/  IMAD.MOV.U32 R40, RZ, RZ, -0x1 ;  /* 0xffffffffff287424 */ /* 0x000fe200078e00ff */
[----:B------:R-:W-:Y:S01]  /*3020*/  IADD3.X R17, R17, UR37, RZ, P0, !PT ;  /* 0x0000002511117c10 */ /* 0x000fe200087fe4ff */
[----:B------:R-:W-:Y:S01]  /*3030*/  IMAD.MOV.U32 R29, RZ, RZ, -0x1 ;  /* 0xffffffffff1d7424 */ /* 0x000fe200078e00ff */
[----:B------:R-:W-:-:S04]  /*3040*/  ISETP.GE.U32.AND P0, PT, R16, UR4, PT ;  /* 0x0000000410007c0c */ /* 0x000fc8000bf06070 */
[----:B------:R-:W-:-:S13]  /*3050*/  ISETP.GE.U32.AND.EX P0, PT, R17, UR5, PT, P0 ;  /* 0x0000000511007c0c */ /* 0x000fda000bf06100 */
[----:B------:R-:W-:Y:S05]  /*3060*/  @P0 BRA `(.L_x_35) ;  /* 0x0000000400500947 */ /* 0x000fea0003800000 */
[----:B-1----:R-:W1:Y:S01]  /*3070*/  LDC.64 R8, c[0x0][0x628] ;  /* 0x00018a00ff087b82 */ /* 0x002e620000000a00 */
[----:B------:R-:W2:Y:S01]  /*3080*/  S2R R14, SR_CTAID.X ;  /* 0x00000000000e7919 */ /* 0x000ea20000002500 */
[----:B0-----:R-:W-:Y:S02]  /*3090*/  IMAD.MOV.U32 R6, RZ, RZ, R16 ;  /* 0x000000ffff067224 */ /* 0x001fe400078e0010 */
[----:B------:R-:W-:Y:S01]  /*30a0*/  IMAD.MOV.U32 R7, RZ, RZ, R17 ;  /* 0x000000ffff077224 */ /* 0x000fe200078e0011 */
[----:B------:R-:W0:Y:S03]  /*30b0*/  S2R R15, SR_CTAID.Y ;  /* 0x00000000000f7919 */ /* 0x000e260000002600 */
[----:B------:R-:W3:Y:S08]  /*30c0*/  LDC R0, c[0x0][0x630] ;  /* 0x00018c00ff007b82 */ /* 0x000ef00000000800 */
[----:B------:R-:W4:Y:S01]  /*30d0*/  LDC.64 R12, c[0x0][0x620] ;  /* 0x00018800ff0c7b82 */ /* 0x000f220000000a00 */
[----:B-1----:R-:W-:-:S04]  /*30e0*/  ISETP.NE.U32.AND P0, PT, R8, RZ, PT ;  /* 0x000000ff0800720c */ /* 0x002fc80003f05070 */
[----:B------:R-:W-:-:S13]  /*30f0*/  ISETP.NE.AND.EX P0, PT, R9, RZ, PT, P0 ;  /* 0x000000ff0900720c */ /* 0x000fda0003f05300 */
[----:B0-234-:R-:W-:Y:S05]  /*3100*/  @!P0 BRA `(.L_x_36) ;  /* 0x0000000000288947 */ /* 0x01dfea0003800000 */
        /* <DEDUP_REMOVED lines=10> */
.L_x_36:
[----:B------:R-:W0:Y:S01]  /*31b0*/  LDC.64 R40, c[0x0][0x640] ;  /* 0x00019000ff287b82 */ /* 0x000e220000000a00 */
[-CC-:B------:R-:W-:Y:S01]  /*31c0*/  SHF.R.U64 R29, R6, R0.reuse, R7.reuse ;  /* 0x00000000061d7219 */ /* 0x180fe20000001207 */
[----:B------:R-:W-:Y:S01]  /*31d0*/  ULDC UR4, c[0x0][0x150] ;  /* 0x0000540000047ab9 */ /* 0x000fe20000000800 */
[----:B------:R-:W-:Y:S02]  /*31e0*/  SHF.R.U32.HI R0, RZ, R0, R7 ;  /* 0x00000000ff007219 */ /* 0x000fe40000011607 */
[----:B------:R-:W-:Y:S02]  /*31f0*/  IADD3 R5, P0, RZ, -R29, RZ ;  /* 0x8000001dff057210 */ /* 0x000fe40007f1e0ff */
[----:B------:R-:W-:Y:S01]  /*3200*/  I2FP.F32.U32 R6, R14 ;  /* 0x0000000e00067245 */ /* 0x000fe20000201000 */
[----:B------:R-:W1:Y:S02]  /*3210*/  LDC R4, c[0x0][0x618] ;  /* 0x00018600ff047b82 */ /* 0x000e640000000800 */
[----:B------:R-:W-:-:S02]  /*3220*/  IMAD.X R3, RZ, RZ, ~R0, P0 ;  /* 0x000000ffff037224 */ /* 0x000fc400000e0e00 */
[----:B------:R-:W-:Y:S01]  /*3230*/  FMUL R6, R6, UR4 ;  /* 0x0000000406067c20 */ /* 0x000fe20008400000 */
[----:B------:R-:W-:Y:S01]  /*3240*/  ULDC UR4, c[0x0][0x154] ;  /* 0x0000550000047ab9 */ /* 0x000fe20000000800 */
[-C--:B------:R-:W-:Y:S02]  /*3250*/  IMAD R0, R3, R12.reuse, RZ ;  /* 0x0000000c03007224 */ /* 0x080fe400078e02ff */
[----:B------:R-:W2:Y:S01]  /*3260*/  LDC R24, c[0x0][0x608] ;  /* 0x00018200ff187b82 */ /* 0x000ea20000000800 */
[C---:B------:R-:W-:Y:S01]  /*3270*/  IMAD.WIDE.U32 R2, R5.reuse, R12, R16 ;  /* 0x0000000c05027225 */ /* 0x040fe200078e0010 */
[----:B------:R-:W3:Y:S03]  /*3280*/  F2I.U32.TRUNC.NTZ R6, R6 ;  /* 0x0000000600067305 */ /* 0x000ee6000020f000 */
[----:B------:R-:W-:Y:S01]  /*3290*/  IMAD R5, R5, R13, R0 ;  /* 0x0000000d05057224 */ /* 0x000fe200078e0200 */
[----:B------:R-:W-:-:S02]  /*32a0*/  I2FP.F32.U32 R0, R15 ;  /* 0x0000000f00007245 */ /* 0x000fc40000201000 */
[----:B------:R-:W4:Y:S01]  /*32b0*/  LDC R26, c[0x0][0x658] ;  /* 0x00019600ff1a7b82 */ /* 0x000f220000000800 */
[----:B------:R-:W-:Y:S01]  /*32c0*/  IMAD.IADD R3, R3, 0x1, R5 ;  /* 0x0000000103037824 */ /* 0x000fe200078e0205 */
[----:B0-----:R-:W-:Y:S01]  /*32d0*/  ISETP.NE.U32.AND P0, PT, R40, RZ, PT ;  /* 0x000000ff2800720c */ /* 0x001fe20003f05070 */
[----:B------:R-:W-:-:S03]  /*32e0*/  FMUL R0, R0, UR4 ;  /* 0x0000000400007c20 */ /* 0x000fc60008400000 */
[----:B------:R-:W-:Y:S01]  /*32f0*/  ISETP.NE.AND.EX P0, PT, R41, RZ, PT, P0 ;  /* 0x000000ff2900720c */ /* 0x000fe20003f05300 */
[----:B------:R0:W0:Y:S01]  /*3300*/  F2I.U32.TRUNC.NTZ R12, R0 ;  /* 0x00000000000c7305 */ /* 0x000022000020f000 */
[----:B------:R-:W5:Y:S01]  /*3310*/  LDC R7, c[0x0][0x144] ;  /* 0x00005100ff077b82 */ /* 0x000f620000000800 */
[-CC-:B-1----:R-:W-:Y:S01]  /*3320*/  SHF.R.U64 R8, R2, R4.reuse, R3.reuse ;  /* 0x0000000402087219 */ /* 0x182fe20000001203 */
[----:B---3--:R-:W-:Y:S01]  /*3330*/  IMAD.MOV R6, RZ, RZ, -R6 ;  /* 0x000000ffff067224 */ /* 0x008fe200078e0a06 */
[----:B------:R-:W-:-:S05]  /*3340*/  SHF.R.U32.HI R3, RZ, R4, R3 ;  /* 0x00000004ff037219 */ /* 0x000fca0000011603 */
[----:B------:R-:W1:Y:S01]  /*3350*/  LDC R20, c[0x0][0x148] ;  /* 0x00005200ff147b82 */ /* 0x000e620000000800 */
[-CC-:B--2---:R-:W-:Y:S02]  /*3360*/  SHF.R.U64 R10, R8, R24.reuse, R3.reuse ;  /* 0x00000018080a7219 */ /* 0x184fe40000001203 */
[----:B------:R-:W-:-:S05]  /*3370*/  SHF.R.U32.HI R3, RZ, R24, R3 ;  /* 0x00000018ff037219 */ /* 0x000fca0000011603 */
[----:B------:R-:W2:Y:S01]  /*3380*/  LDC R13, c[0x0][0x600] ;  /* 0x00018000ff0d7b82 */ /* 0x000ea20000000800 */
[-CC-:B----4-:R-:W-:Y:S02]  /*3390*/  SHF.R.U64 R11, R10, R26.reuse, R3.reuse ;  /* 0x0000001a0a0b7219 */ /* 0x190fe40000001203 */
[----:B------:R-:W-:-:S03]  /*33a0*/  SHF.R.U32.HI R3, RZ, R26, R3 ;  /* 0x0000001aff037219 */ /* 0x000fc60000011603 */
[----:B------:R-:W-:Y:S02]  /*33b0*/  IMAD.MOV.U32 R2, RZ, RZ, R11 ;  /* 0x000000ffff027224 */ /* 0x000fe400078e000b */
[----:B------:R-:W3:Y:S01]  /*33c0*/  LDC R21, c[0x0][0x648] ;  /* 0x00019200ff157b82 */ /* 0x000ee20000000800 */
[----:B-----5:R-:W-:-:S07]  /*33d0*/  IMAD R14, R7, R6, R14 ;  /* 0x00000006070e7224 */ /* 0x020fce00078e020e */
[----:B------:R-:W4:Y:S08]  /*33e0*/  LDC R25, c[0x0][0x638] ;  /* 0x00018e00ff197b82 */ /* 0x000f300000000800 */
[----:B------:R-:W0:Y:S01]  /*33f0*/  LDC R39, c[0x0][0x610] ;  /* 0x00018400ff277b82 */ /* 0x000e220000000800 */
[----:B-1----:R-:W-:Y:S05]  /*3400*/  @!P0 BRA `(.L_x_37) ;  /* 0x0000000000288947 */ /* 0x002fea0003800000 */
[----:B0-----:R-:W0:Y:S02]  /*3410*/  LDC R0, c[0x0][0x64c] ;  /* 0x00019300ff007b82 */ /* 0x001e240000000800 */
        /* <DEDUP_REMOVED lines=9> */
.L_x_37:
[----:B------:R-:W-:Y:S01]  /*34b0*/  ISETP.NE.AND P0, PT, R19, 0x1, PT ;  /* 0x000000011300780c */ /* 0x000fe20003f05270 */
[----:B--2---:R-:W-:Y:S01]  /*34c0*/  VIADD R5, R13, 0xffffffff ;  /* 0xffffffff0d057836 */ /* 0x004fe20000000000 */
[----:B0--3--:R-:W-:Y:S01]  /*34d0*/  SHF.R.U64 R0, R2, R21, R3 ;  /* 0x0000001502007219 */ /* 0x009fe20000001203 */
[----:B------:R-:W-:Y:S01]  /*34e0*/  IMAD.MOV R12, RZ, RZ, -R12 ;  /* 0x000000ffff0c7224 */ /* 0x000fe200078e0a0c */
[----:B------:R-:W-:Y:S02]  /*34f0*/  LOP3.LUT R3, R10, R37, RZ, 0xc0, !PT ;  /* 0x000000250a037212 */ /* 0x000fe400078ec0ff */
[----:B------:R-:W-:Y:S01]  /*3500*/  LOP3.LUT R5, R8, R5, RZ, 0xc0, !PT ;  /* 0x0000000508057212 */ /* 0x000fe200078ec0ff */
[----:B------:R-:W-:Y:S02]  /*3510*/  IMAD.MOV R2, RZ, RZ, -R0 ;  /* 0x000000ffff027224 */ /* 0x000fe400078e0a00 */
[----:B------:R-:W-:Y:S02]  /*3520*/  IMAD R3, R32, R0, R3 ;  /* 0x0000000020037224 */ /* 0x000fe400078e0203 */
[----:B----4-:R-:W-:-:S02]  /*3530*/  IMAD R0, R2, R25, R11 ;  /* 0x0000001902007224 */ /* 0x010fc400078e020b */
[----:B------:R-:W-:Y:S02]  /*3540*/  @P0 IMAD R14, R20, R12, R15 ;  /* 0x0000000c140e0224 */ /* 0x000fe400078e020f */
[----:B------:R-:W-:Y:S02]  /*3550*/  IMAD R2, R0, R13, R5 ;  /* 0x0000000d00027224 */ /* 0x000fe400078e0205 */
[----:B------:R-:W-:Y:S02]  /*3560*/  IMAD R39, R3, R39, R14 ;  /* 0x0000002703277224 */ /* 0x000fe400078e020e */
[----:B------:R-:W-:-:S03]  /*3570*/  IMAD.MOV.U32 R3, RZ, RZ, 0x1 ;  /* 0x00000001ff037424 */ /* 0x000fc600078e00ff */
[----:B------:R-:W-:Y:S02]  /*3580*/  SEL R40, R2, R39, !P0 ;  /* 0x0000002702287207 */ /* 0x000fe40004000000 */
[----:B------:R-:W-:Y:S02]  /*3590*/  PRMT R0, R3, 0x7610, R0 ;  /* 0x0000761003007816 */ /* 0x000fe40000000000 */
[----:B------:R-:W-:-:S07]  /*35a0*/  SEL R39, R39, R2, !P0 ;  /* 0x0000000227277207 */ /* 0x000fce0004000000 */
.L_x_35:
[----:B------:R-:W-:Y:S01]  /*35b0*/  LOP3.LUT P0, RZ, R0, 0xff, RZ, 0xc0, !PT ;  /* 0x000000ff00ff7812 */ /* 0x000fe2000780c0ff */
[----:B------:R-:W-:-:S04]  /*35c0*/  UIMAD.WIDE.U32 UR4, UR42, -0x55555555, URZ ;  /* 0xaaaaaaab2a0478a5 */ /* 0x000fc8000f8e003f */
[----:B------:R-:W-:-:S04]  /*35d0*/  USHF.R.U32.HI UR4, URZ, 0x1, UR5 ;  /* 0x000000013f047899 */ /* 0x000fc80008011605 */
[----:B------:R-:W-:-:S04]  /*35e0*/  UIMAD UR42, UR4, -0x3, UR42 ;  /* 0xfffffffd042a78a4 */ /* 0x000fc8000f8e022a */
[----:B------:R-:W-:Y:S08]  /*35f0*/  @P0 BRA `(.L_x_38) ;  /* 0xffffffd800e00947 */ /* 0x000ff0000383ffff */
[----:B------:R-:W-:Y:S05]  /*3600*/  EXIT ;  /* 0x000000000000794d */ /* 0x000fea0003800000 */
.L_x_3:
        /* <DEDUP_REMOVED lines=26> */
.L_x_40:
        /* <DEDUP_REMOVED lines=14> */
[----:B------:R-:W-:Y:S02]  /*3890*/  IMAD R5, R7, R23, R10 ;  /* 0x0000001707057224 */ /* 0x000fe400078e020a */
[----:B------:R-:W-:Y:S02]  /*38a0*/  IMAD.MOV.U32 R10, RZ, RZ, 0x1 ;  /* 0x00000001ff0a7424 */ /* 0x000fe400078e00ff */
[----:B------:R-:W-:Y:S01]  /*38b0*/  IMAD.IADD R5, R9, 0x1, R5 ;  /* 0x0000000109057824 */ /* 0x000fe200078e0205 */
[----:B------:R-:W4:Y:S04]  /*38c0*/  LDC R20, c[0x0][0x608] ;  /* 0x00018200ff147b82 */ /* 0x000f280000000800 */
[----:B0-----:R-:W-:-:S02]  /*38d0*/  SHF.R.U64 R12, R8, R24, R5 ;  /* 0x00000018080c7219 */ /* 0x001fc40000001205 */
        /* <DEDUP_REMOVED lines=8> */
[----:B--2---:R-:W-:Y:S01]  /*3960*/  IMAD R24, R13, R7, R4 ;  /* 0x000000070d187224 */ /* 0x004fe200078e0204 */
[----:B------:R2:W3:Y:S06]  /*3970*/  F2I.U32.TRUNC.NTZ R21, R8 ;  /* 0x0000000800157305 */ /* 0x0004ec000020f000 */
[----:B------:R-:W1:Y:S01]  /*3980*/  LDC R22, c[0x0][0x600] ;  /* 0x00018000ff167b82 */ /* 0x000e620000000800 */
[-CC-:B----4-:R-:W-:Y:S02]  /*3990*/  SHF.R.U64 R15, R12, R20.reuse, R5.reuse ;  /* 0x000000140c0f7219 */ /* 0x190fe40000001205 */
[----:B------:R-:W-:Y:S01]  /*39a0*/  SHF.R.U32.HI R4, RZ, R20, R5 ;  /* 0x00000014ff047219 */ /* 0x000fe20000011605 */
[----:B------:R-:W-:-:S04]  /*39b0*/  IMAD.MOV.U32 R20, RZ, RZ, -0x1 ;  /* 0xffffffffff147424 */ /* 0x000fc800078e00ff */
[----:B------:R-:W4:Y:S01]  /*39c0*/  LDC R28, c[0x0][0x648] ;  /* 0x00019200ff1c7b82 */ /* 0x000f220000000800 */
[-C--:B0-----:R-:W-:Y:S02]  /*39d0*/  SHF.L.U32 R7, R20, R25.reuse, RZ ;  /* 0x0000001914077219 */ /* 0x081fe400000006ff */
[-CC-:B------:R-:W-:Y:S02]  /*39e0*/  SHF.R.U64 R20, R15, R25.reuse, R4.reuse ;  /* 0x000000190f147219 */ /* 0x180fe40000001204 */
[-C--:B------:R-:W-:Y:S02]  /*39f0*/  SHF.R.U32.HI R5, RZ, R25.reuse, R4 ;  /* 0x00000019ff057219 */ /* 0x080fe40000011604 */
[----:B------:R-:W-:Y:S01]  /*3a00*/  SHF.L.U32 R25, R10, R25, RZ ;  /* 0x000000190a197219 */ /* 0x000fe200000006ff */
[----:B------:R-:W0:Y:S01]  /*3a10*/  LDC R29, c[0x0][0x638] ;  /* 0x00018e00ff1d7b82 */ /* 0x000e220000000800 */
[----:B------:R-:W-:Y:S01]  /*3a20*/  LOP3.LUT R30, RZ, R7, RZ, 0x33, !PT ;  /* 0x00000007ff1e7212 */ /* 0x000fe200078e33ff */
[----:B------:R-:W-:-:S06]  /*3a30*/  IMAD.MOV.U32 R4, RZ, RZ, R20 ;  /* 0x000000ffff047224 */ /* 0x000fcc00078e0014 */
[----:B------:R-:W0:Y:S01]  /*3a40*/  LDC R31, c[0x0][0x610] ;  /* 0x00018400ff1f7b82 */ /* 0x000e220000000800 */
[----:B--23--:R-:W-:Y:S05]  /*3a50*/  @!P0 BRA `(.L_x_41) ;  /* 0x0000000000288947 */ /* 0x00cfea0003800000 */
[----:B------:R-:W2:Y:S02]  /*3a60*/  LDC R7, c[0x0][0x64c] ;  /* 0x00019300ff077b82 */ /* 0x000ea40000000800 */
[----:B--2---:R-:W-:-:S05]  /*3a70*/  IADD3 R7, P0, R20, R7, RZ ;  /* 0x0000000714077210 */ /* 0x004fca0007f1e0ff */
        /* <DEDUP_REMOVED lines=8> */
.L_x_41:
[----:B------:R-:W-:Y:S01]  /*3b00*/  ISETP.NE.AND P0, PT, R19, 0x1, PT ;  /* 0x000000011300780c */ /* 0x000fe20003f05270 */
[----:B-1----:R-:W-:Y:S01]  /*3b10*/  VIADD R9, R22, 0xffffffff ;  /* 0xffffffff16097836 */ /* 0x002fe20000000000 */
[----:B----4-:R-:W-:Y:S01]  /*3b20*/  SHF.R.U64 R5, R4, R28, R5 ;  /* 0x0000001c04057219 */ /* 0x010fe20000001205 */
[----:B------:R-:W-:Y:S01]  /*3b30*/  IMAD.MOV R21, RZ, RZ, -R21 ;  /* 0x000000ffff157224 */ /* 0x000fe200078e0a15 */
[----:B------:R-:W-:Y:S01]  /*3b40*/  LOP3.LUT R4, R15, R30, RZ, 0xc0, !PT ;  /* 0x0000001e0f047212 */ /* 0x000fe200078ec0ff */
[----:B------:R-:W-:Y:S02]  /*3b50*/  IMAD.MOV.U32 R8, RZ, RZ, 0x1 ;  /* 0x00000001ff087424 */ /* 0x000fe400078e00ff */
[----:B------:R-:W-:Y:S02]  /*3b60*/  IMAD.MOV R7, RZ, RZ, -R5 ;  /* 0x000000ffff077224 */ /* 0x000fe400078e0a05 */
[----:B------:R-:W-:Y:S01]  /*3b70*/  IMAD R13, R25, R5, R4 ;  /* 0x00000005190d7224 */ /* 0x000fe200078e0204 */
[----:B------:R-:W-:Y:S01]  /*3b80*/  LOP3.LUT R5, R12, R9, RZ, 0xc0, !PT ;  /* 0x000000090c057212 */ /* 0x000fe200078ec0ff */
[----:B0-----:R-:W-:-:S02]  /*3b90*/  IMAD R4, R7, R29, R20 ;  /* 0x0000001d07047224 */ /* 0x001fc400078e0214 */
[----:B------:R-:W-:Y:S02]  /*3ba0*/  @P0 IMAD R24, R23, R21, R6 ;  /* 0x0000001517180224 */ /* 0x000fe400078e0206 */
[----:B------:R-:W-:Y:S02]  /*3bb0*/  IMAD R4, R4, R22, R5 ;  /* 0x0000001604047224 */ /* 0x000fe400078e0205 */
[----:B------:R-:W-:Y:S02]  /*3bc0*/  IMAD R13, R13, R31, R24 ;  /* 0x0000001f0d0d7224 */ /* 0x000fe400078e0218 */
[----:B------:R-:W-:-:S03]  /*3bd0*/  IMAD.MOV.U32 R7, RZ, RZ, R14 ;  /* 0x000000ffff077224 */ /* 0x000fc600078e000e */
[----:B------:R-:W-:Y:S02]  /*3be0*/  SEL R20, R4, R13, !P0 ;  /* 0x0000000d04147207 */ /* 0x000fe40004000000 */
[----:B------:R-:W-:-:S07]  /*3bf0*/  SEL R13, R13, R4, !P0 ;  /* 0x000000040d0d7207 */ /* 0x000fce0004000000 */
.L_x_39:
[----:B------:R-:W-:-:S08]  /*3c00*/  NOP ;  /* 0x0000000000007918 */ /* 0x000fd00000000000 */
[----:B------:R-:W0:-:S00]  /*3c10*/  USETMAXREG.DEALLOC.CTAPOOL 0x28 ;  /* 0x00000028000079c8 */ /* 0x000e0000080e0500 */
[----:B0-----:R-:W-:-:S13]  /*3c20*/  ISETP.NE.AND P0, PT, R0, RZ, PT ;  /* 0x000000ff0000720c */ /* 0x001fda0003f05270 */
[----:B------:R-:W-:Y:S05]  /*3c30*/  @P0 EXIT ;  /* 0x000000000000094d */ /* 0x000fea0003800000 */
[----:B------:R-:W-:Y:S01]  /*3c40*/  LOP3.LUT P0, RZ, R8, 0xff, RZ, 0xc0, !PT ;  /* 0x000000ff08ff7812 */ /* 0x000fe2000780c0ff */
[----:B------:R-:W-:Y:S02]  /*3c50*/  IMAD.MOV.U32 R0, RZ, RZ, 0x1 ;  /* 0x00000001ff007424 */ /* 0x000fe400078e00ff */
[----:B------:R-:W-:-:S10]  /*3c60*/  IMAD.MOV.U32 R11, RZ, RZ, RZ ;  /* 0x000000ffff0b7224 */ /* 0x000fd400078e00ff */
[----:B------:R-:W-:Y:S05]  /*3c70*/  @!P0 BRA `(.L_x_42) ;  /* 0x0000000c00ac8947 */ /* 0x000fea0003800000 */
[----:B------:R-:W0:Y:S01]  /*3c80*/  LDC R0, c[0x0][0x28c] ;  /* 0x0000a300ff007b82 */ /* 0x000e220000000800 */
[----:B------:R-:W-:Y:S01]  /*3c90*/  LOP3.LUT P1, RZ, R2, 0x1f, RZ, 0xc0, !PT ;  /* 0x0000001f02ff7812 */ /* 0x000fe2000782c0ff */
[----:B------:R-:W-:Y:S01]  /*3ca0*/  ULDC UR21, c[0x0][0x658] ;  /* 0x0001960000157ab9 */ /* 0x000fe20000000800 */
[----:B------:R-:W-:Y:S01]  /*3cb0*/  UMOV UR4, 0xffffffff ;  /* 0xffffffff00047882 */ /* 0x000fe20000000000 */
[----:B------:R-:W-:Y:S01]  /*3cc0*/  BSSY B0, `(.L_x_42) ;  /* 0x00000e6000007945 */ /* 0x000fe20003800000 */
[----:B------:R-:W-:Y:S01]  /*3cd0*/  USHF.L.U32 UR4, UR4, UR21, URZ ;  /* 0x0000001504047299 */ /* 0x000fe2000800063f */
[C---:B------:R-:W-:Y:S01]  /*3ce0*/  ISETP.NE.AND P2, PT, R3.reuse, RZ, PT ;  /* 0x000000ff0300720c */ /* 0x040fe20003f45270 */
[----:B------:R-:W-:Y:S01]  /*3cf0*/  IMAD.MOV.U32 R12, RZ, RZ, 0x1 ;  /* 0x00000001ff0c7424 */ /* 0x000fe200078e00ff */
[----:B------:R-:W-:Y:S01]  /*3d00*/  ISETP.NE.OR P1, PT, R3, RZ, !P1 ;  /* 0x000000ff0300720c */ /* 0x000fe20004f25670 */
[----:B------:R-:W-:Y:S01]  /*3d10*/  IMAD.MOV.U32 R11, RZ, RZ, RZ ;  /* 0x000000ffff0b7224 */ /* 0x000fe200078e00ff */
[----:B------:R-:W-:Y:S01]  /*3d20*/  LOP3.LUT R10, R18, 0x2, RZ, 0xfc, !PT ;  /* 0x00000002120a7812 */ /* 0x000fe200078efcff */
[----:B------:R-:W-:Y:S01]  /*3d30*/  ULDC UR13, c[0x0][0x600] ;  /* 0x00018000000d7ab9 */ /* 0x000fe20000000800 */
[----:B------:R-:W-:Y:S01]  /*3d40*/  UMOV UR5, 0x1 ;  /* 0x0000000100057882 */ /* 0x000fe20000000000 */
[----:B------:R-:W-:-:S02]  /*3d50*/  UIADD3 UR13, UR13, -0x1, URZ ;  /* 0xffffffff0d0d7890 */ /* 0x000fc4000fffe03f */
[----:B------:R-:W-:Y:S02]  /*3d60*/  USHF.L.U32 UR21, UR5, UR21, URZ ;  /* 0x0000001505157299 */ /* 0x000fe4000800063f */
[----:B------:R-:W-:Y:S01]  /*3d70*/  ULOP3.LUT UR29, URZ, UR4, URZ, 0x33, !UPT ;  /* 0x000000043f1d7292 */ /* 0x000fe2000f8e333f */
[----:B------:R-:W-:Y:S01]  /*3d80*/  ULDC.64 UR14, c[0x0][0x198] ;  /* 0x00006600000e7ab9 */ /* 0x000fe20000000a00 */
[----:B0-----:R-:W-:-:S05]  /*3d90*/  VIADD R0, R0, 0xff ;  /* 0x000000ff00007836 */ /* 0x001fca0000000000 */
[----:B------:R-:W-:-:S04]  /*3da0*/  SHF.R.S32.HI R5, RZ, 0x1f, R0 ;  /* 0x0000001fff057819 */ /* 0x000fc80000011400 */
[----:B------:R-:W-:Y:S01]  /*3db0*/  LEA.HI R5, R5, R0, RZ, 0x8 ;  /* 0x0000000005057211 */ /* 0x000fe200078f40ff */
[----:B------:R-:W-:-:S03]  /*3dc0*/  IMAD.MOV.U32 R0, RZ, RZ, 0x1 ;  /* 0x00000001ff007424 */ /* 0x000fc600078e00ff */
[----:B------:R-:W-:-:S05]  /*3dd0*/  SHF.R.S32.HI R8, RZ, 0x8, R5 ;  /* 0x00000008ff087819 */ /* 0x000fca0000011405 */
[----:B------:R-:W-:-:S07]  /*3de0*/  VIADD R9, R8, 0x1 ;  /* 0x0000000108097836 */ /* 0x000fce0000000000 */
.L_x_54:
[----:B------:R-:W-:-:S03]  /*3df0*/  UMOV UR4, 0xffffffff ;  /* 0xffffffff00047882 */ /* 0x000fc60000000000 */
[----:B------:R-:W-:Y:S05]  /*3e00*/  BRA.DIV UR4, `(.L_x_43) ;  /* 0x0000001204107947 */ /* 0x000fea000b800000 */
[----:B------:R-:W-:-:S13]  /*3e10*/  ELECT P0, URZ, PT ;  /* 0x00000000003f782f */ /* 0x000fda0003800000 */
.L_x_64:
[----:B------:R-:W0:Y:S01]  /*3e20*/  LDC R2, c[0x0][0x28c] ;  /* 0x0000a300ff027b82 */ /* 0x000e220000000800 */
[----:B------:R-:W-:Y:S01]  /*3e30*/  BSSY B1, `(.L_x_44) ;  /* 0x0000059000017945 */ /* 0x000fe20003800000 */
[----:B0-----:R-:W-:-:S13]  /*3e40*/  ISETP.LT.OR P0, PT, R2, 0x1, !P0 ;  /* 0x000000010200780c */ /* 0x001fda0004701670 */
[----:B------:R-:W-:Y:S05]  /*3e50*/  @P0 BRA `(.L_x_45) ;  /* 0x0000000400580947 */ /* 0x000fea0003800000 */
[----:B------:R-:W-:Y:S02]  /*3e60*/  IMAD.SHL.U32 R13, R13, 0x80, RZ ;  /* 0x000000800d0d7824 */ /* 0x000fe400078e00ff */
[----:B------:R-:W-:Y:S02]  /*3e70*/  IMAD.SHL.U32 R20, R20, 0x8, RZ ;  /* 0x0000000814147824 */ /* 0x000fe400078e00ff */
[----:B------:R-:W-:Y:S02]  /*3e80*/  IMAD.MOV.U32 R21, RZ, RZ, RZ ;  /* 0x000000ffff157224 */ /* 0x000fe400078e00ff */
[----:B------:R-:W-:Y:S02]  /*3e90*/  IMAD.MOV.U32 R2, RZ, RZ, R9 ;  /* 0x000000ffff027224 */ /* 0x000fe400078e0009 */
[----:B------:R-:W-:Y:S02]  /*3ea0*/  IMAD.MOV.U32 R3, RZ, RZ, R0 ;  /* 0x000000ffff037224 */ /* 0x000fe400078e0000 */
[----:B------:R-:W-:-:S07]  /*3eb0*/  IMAD.MOV.U32 R4, RZ, RZ, R11 ;  /* 0x000000ffff047224 */ /* 0x000fce00078e000b */
.L_x_49:
[----:B------:R-:W0:Y:S01]  /*3ec0*/  S2R R6, SR_CgaCtaId ;  /* 0x0000000000067919 */ /* 0x000e220000008800 */
[----:B------:R-:W-:-:S04]  /*3ed0*/  MOV R5, 0x400 ;  /* 0x0000040000057802 */ /* 0x000fc80000000f00 */
[----:B0-----:R-:W-:Y:S02]  /*3ee0*/  LEA R15, R6, R5, 0x18 ;  /* 0x00000005060f7211 */ /* 0x001fe400078ec0ff */
[----:B------:R-:W-:Y:S01]  /*3ef0*/  SHF.L.U32 R5, R3, 0x1f, RZ ;  /* 0x0000001f03057819 */ /* 0x000fe200000006ff */
[----:B------:R-:W0:Y:S02]  /*3f00*/  @!P2 LDC R6, c[0x0][0x500] ;  /* 0x00014000ff06ab82 */ /* 0x000e240000000800 */
[----:B------:R-:W-:-:S04]  /*3f10*/  IMAD R14, R4, 0x8, R15 ;  /* 0x00000008040e7824 */ /* 0x000fc800078e020f */
[----:B------:R-:W1:Y:S02]  /*3f20*/  SYNCS.PHASECHK.TRANS64.TRYWAIT P0, [R14+URZ+0x18], R5 ;  /* 0x000018050e0075a7 */ /* 0x000e64000800017f */
[----:B-1----:R-:W-:Y:S05]  /*3f30*/  @!P0 BRA `(.L_x_46) ;  /* 0x0000000c00e88947 */ /* 0x002fea0003800000 */
.L_x_65:
[----:B-1----:R-:W-:Y:S01]  /*3f40*/  PRMT R5, R10, 0x9910, RZ ;  /* 0x000099100a057816 */ /* 0x002fe200000000ff */
[----:B0-----:R0:W-:Y:S03]  /*3f50*/  @!P2 SYNCS.ARRIVE.TRANS64 RZ, [R14+URZ], R6 ;  /* 0x000000060effa9a7 */ /* 0x0011e6000800003f */
[----:B------:R-:W-:-:S13]  /*3f60*/  ISETP.NE.AND P0, PT, R5, 0x2, PT ;  /* 0x000000020500780c */ /* 0x000fda0003f05270 */
[----:B0-----:R-:W-:Y:S05]  /*3f70*/  @P0 BRA `(.L_x_47) ;  /* 0x0000000000040947 */ /* 0x001fea0003800000 */
[----:B------:R-:W-:Y:S01]  /*3f80*/  BPT.TRAP 0x1 ;  /* 0x000000040000795c */ /* 0x000fe20000300000 */
.L_x_47:
[----:B------:R-:W-:Y:S05]  /*3f90*/  @P1 BRA `(.L_x_48) ;  /* 0x0000000000041947 */ /* 0x000fea0003800000 */
[----:B------:R-:W-:Y:S01]  /*3fa0*/  BPT.TRAP 0x1 ;  /* 0x000000040000795c */ /* 0x000fe20000300000 */
.L_x_48:
[C-C-:B------:R-:W-:Y:S01]  /*3fb0*/  IMAD R5, R4.reuse, 0x10000, R15.reuse ;  /* 0x0001000004057824 */ /* 0x140fe200078e020f */
[----:B------:R-:W-:Y:S01]  /*3fc0*/  R2UR UR10, R21 ;  /* 0x00000000150a72ca */ /* 0x000fe200000e0000 */
[----:B------:R-:W-:Y:S01]  /*3fd0*/  IMAD R15, R4, 0x1000, R15 ;  /* 0x00001000040f7824 */ /* 0x000fe200078e020f */
[----:B------:R-:W-:Y:S01]  /*3fe0*/  R2UR UR9, R14 ;  /* 0x000000000e0972ca */ /* 0x000fe200000e0000 */
[----:B------:R-:W-:Y:S01]  /*3ff0*/  UIADD3 UR22, UP0, UR14, 0xf0, URZ ;  /* 0x000000f00e167890 */ /* 0x000fe2000ff1e03f */
[----:B------:R-:W-:Y:S01]  /*4000*/  R2UR UR40, R5 ;  /* 0x00000000052872ca */ /* 0x000fe200000e0000 */
[----:B------:R-:W-:Y:S01]  /*4010*/  VIADD R2, R2, 0xffffffff ;  /* 0xffffffff02027836 */ /* 0x000fe20000000000 */
[----:B------:R-:W-:Y:S01]  /*4020*/  R2UR UR18, R15 ;  /* 0x000000000f1272ca */ /* 0x000fe200000e0000 */
[----:B------:R-:W-:Y:S01]  /*4030*/  UIADD3.X UR23, URZ, UR15, URZ, UP0, !UPT ;  /* 0x0000000f3f177290 */ /* 0x000fe200087fe43f */
[----:B------:R-:W-:Y:S01]  /*4040*/  R2UR UR11, R13 ;  /* 0x000000000d0b72ca */ /* 0x000fe200000e0000 */
[----:B------:R-:W-:Y:S01]  /*4050*/  UIADD3 UR6, UP1, UR14, 0x1f0, URZ ;  /* 0x000001f00e067890 */ /* 0x000fe2000ff3e03f */
[----:B------:R-:W-:Y:S01]  /*4060*/  R2UR UR12, R7 ;  /* 0x00000000070c72ca */ /* 0x000fe200000e0000 */
[----:B------:R-:W-:Y:S01]  /*4070*/  UMOV UR4, 0x0 ;  /* 0x0000000000047882 */ /* 0x000fe20000000000 */
[----:B------:R-:W-:Y:S01]  /*4080*/  R2UR UR35, R20 ;  /* 0x00000000142372ca */ /* 0x000fe200000e0000 */
[----:B------:R-:W-:Y:S01]  /*4090*/  UIADD3 UR58, UR10, 0x40, URZ ;  /* 0x000000400a3a7890 */ /* 0x000fe2000fffe03f */
[----:B------:R-:W-:Y:S01]  /*40a0*/  ISETP.GT.AND P3, PT, R2, 0x1, PT ;  /* 0x000000010200780c */ /* 0x000fe20003f64270 */
[----:B------:R-:W-:Y:S01]  /*40b0*/  UIADD3 UR50, UR10, 0x80, URZ ;  /* 0x000000800a327890 */ /* 0x000fe2000fffe03f */
[----:B------:R-:W-:Y:S01]  /*40c0*/  VIADD R4, R4, 0x1 ;  /* 0x0000000104047836 */ /* 0x000fe20000000000 */
[----:B------:R-:W-:Y:S01]  /*40d0*/  UIADD3 UR8, UR40, 0x100, URZ ;  /* 0x0000010028087890 */ /* 0x000fe2000fffe03f */
[----:B------:R-:W-:Y:S01]  /*40e0*/  VIADD R21, R21, 0x100 ;  /* 0x0000010015157836 */ /* 0x000fe20000000000 */
[----:B------:R-:W-:-:S02]  /*40f0*/  UIADD3 UR56, UR40, 0x4100, URZ ;  /* 0x0000410028387890 */ /* 0x000fc4000fffe03f */
[----:B------:R-:W-:Y:S01]  /*4100*/  UIADD3 UR48, UR40, 0x8100, URZ ;  /* 0x0000810028307890 */ /* 0x000fe2000fffe03f */
[C---:B------:R-:W-:Y:S01]  /*4110*/  ISETP.NE.AND P0, PT, R4.reuse, 0x3, PT ;  /* 0x000000030400780c */ /* 0x040fe20003f05270 */
[----:B------:R-:W-:Y:S02]  /*4120*/  UIADD3 UR42, UR10, 0xc0, URZ ;  /* 0x000000c00a2a7890 */ /* 0x000fe4000fffe03f */
[----:B------:R-:W-:Y:S01]  /*4130*/  UIADD3 UR40, UR40, 0xc100, URZ ;  /* 0x0000c10028287890 */ /* 0x000fe2000fffe03f */
[----:B------:R-:W-:Y:S01]  /*4140*/  SEL R6, RZ, 0x1, P0 ;  /* 0x00000001ff067807 */ /* 0x000fe20000000000 */
[----:B------:R-:W-:Y:S01]  /*4150*/  UMOV UR5, 0x10000000 ;  /* 0x1000000000057882 */ /* 0x000fe20000000000 */
[----:B------:R-:W-:Y:S01]  /*4160*/  UIADD3.X UR7, URZ, UR15, URZ, UP1, !UPT ;  /* 0x0000000f3f077290 */ /* 0x000fe20008ffe43f */
[----:B------:R0:W-:Y:S01]  /*4170*/  UTMALDG.3D [UR8], [UR22], desc[UR4] ;  /* 0x00000408160075b4 */ /* 0x0001e20008011000 */
[----:B------:R-:W-:Y:S01]  /*4180*/  UIADD3 UR32, UR18, 0x30100, URZ ;  /* 0x0003010012207890 */ /* 0x000fe2000fffe03f */
[----:B------:R-:W-:Y:S01]  /*4190*/  LOP3.LUT R3, R3, R6, RZ, 0x3c, !PT ;  /* 0x0000000603037212 */ /* 0x000fe200078e3cff */
[----:B------:R-:W-:Y:S01]  /*41a0*/  UIADD3 UR24, UR18, 0x30500, URZ ;  /* 0x0003050012187890 */ /* 0x000fe2000fffe03f */
[----:B------:R-:W-:Y:S01]  /*41b0*/  SEL R4, R4, RZ, P0 ;  /* 0x000000ff04047207 */ /* 0x000fe20000000000 */
[----:B------:R-:W-:Y:S01]  /*41c0*/  UIADD3 UR16, UR18, 0x30900, URZ ;  /* 0x0003090012107890 */ /* 0x000fe2000fffe03f */
[----:B------:R-:W-:Y:S01]  /*41d0*/  UMOV UR57, UR9 ;  /* 0x0000000900397c82 */ /* 0x000fe20008000000 */
        /* <DEDUP_REMOVED lines=8> */
[----:B------:R1:W-:Y:S01]  /*4260*/  UTMALDG.3D [UR56], [UR22], desc[UR4] ;  /* 0x00000438160075b4 */ /* 0x0003e20008011000 */
[----:B------:R-:W-:Y:S01]  /*4270*/  UMOV UR33, UR9 ;  /* 0x0000000900217c82 */ /* 0x000fe20008000000 */
[----:B------:R-:W-:Y:S01]  /*4280*/  UMOV UR34, UR10 ;  /* 0x0000000a00227c82 */ /* 0x000fe20008000000 */
[----:B------:R-:W-:Y:S01]  /*4290*/  UMOV UR36, UR12 ;  /* 0x0000000c00247c82 */ /* 0x000fe20008000000 */
[----:B------:R-:W-:Y:S01]  /*42a0*/  UMOV UR25, UR9 ;  /* 0x0000000900197c82 */ /* 0x000fe20008000000 */
[----:B------:R-:W-:Y:S01]  /*42b0*/  UMOV UR27, UR35 ;  /* 0x00000023001b7c82 */ /* 0x000fe20008000000 */
[----:B------:R-:W-:Y:S01]  /*42c0*/  UMOV UR28, UR12 ;  /* 0x0000000c001c7c82 */ /* 0x000fe20008000000 */
[----:B------:R-:W-:Y:S01]  /*42d0*/  UMOV UR26, UR58 ;  /* 0x0000003a001a7c82 */ /* 0x000fe20008000000 */
[----:B0-----:R-:W-:Y:S01]  /*42e0*/  UIADD3 UR8, UR18, 0x30d00, URZ ;  /* 0x00030d0012087890 */ /* 0x001fe2000fffe03f */
[----:B------:R1:W-:Y:S01]  /*42f0*/  UTMALDG.3D [UR48], [UR22], desc[UR4] ;  /* 0x00000430160075b4 */ /* 0x0003e20008011000 */
[----:B------:R-:W-:Y:S01]  /*4300*/  UMOV UR17, UR9 ;  /* 0x0000000900117c82 */ /* 0x000fe20008000000 */
[----:B------:R-:W-:Y:S01]  /*4310*/  UMOV UR19, UR35 ;  /* 0x0000002300137c82 */ /* 0x000fe20008000000 */
[----:B------:R-:W-:Y:S01]  /*4320*/  UMOV UR20, UR12 ;  /* 0x0000000c00147c82 */ /* 0x000fe20008000000 */
[----:B------:R-:W-:Y:S01]  /*4330*/  UMOV UR18, UR50 ;  /* 0x0000003200127c82 */ /* 0x000fe20008000000 */
[----:B------:R-:W-:Y:S01]  /*4340*/  UMOV UR11, UR35 ;  /* 0x00000023000b7c82 */ /* 0x000fe20008000000 */
[----:B------:R-:W-:Y:S01]  /*4350*/  UMOV UR10, UR42 ;  /* 0x0000002a000a7c82 */ /* 0x000fe20008000000 */
[----:B------:R1:W-:Y:S01]  /*4360*/  UTMALDG.3D [UR40], [UR22], desc[UR4] ;  /* 0x00000428160075b4 */ /* 0x0003e20008011000 */
[----:B------:R1:W-:Y:S01]  /*4370*/  UTMALDG.3D [UR32], [UR6], desc[UR4] ;  /* 0x00000420060075b4 */ /* 0x0003e20008011000 */
[----:B------:R1:W-:Y:S01]  /*4380*/  UTMALDG.3D [UR24], [UR6], desc[UR4] ;  /* 0x00000418060075b4 */ /* 0x0003e20008011000 */
[----:B------:R1:W-:Y:S01]  /*4390*/  UTMALDG.3D [UR16], [UR6], desc[UR4] ;  /* 0x00000410060075b4 */ /* 0x0003e20008011000 */
[----:B------:R1:W-:Y:S02]  /*43a0*/  UTMALDG.3D [UR8], [UR6], desc[UR4] ;  /* 0x00000408060075b4 */ /* 0x0003e40008011000 */
[----:B-1----:R-:W-:Y:S05]  /*43b0*/  @P3 BRA `(.L_x_49) ;  /* 0xfffffff800c03947 */ /* 0x002fea000383ffff */
.L_x_45:
[----:B------:R-:W-:Y:S05]  /*43c0*/  BSYNC B1 ;  /* 0x0000000000017941 */ /* 0x000fea0003800000 */
.L_x_44:
[----:B------:R-:W-:Y:S01]  /*43d0*/  LOP3.LUT P3, RZ, R12, 0xff, RZ, 0xc0, !PT ;  /* 0x000000ff0cff7812 */ /* 0x000fe2000786c0ff */
[----:B------:R-:W-:Y:S01]  /*43e0*/  IMAD.IADD R4, R8, 0x1, R11 ;  /* 0x0000000108047824 */ /* 0x000fe200078e020b */
[----:B------:R-:W-:Y:S01]  /*43f0*/  IADD3 R16, P4, R16, UR38, RZ ;  /* 0x0000002610107c10 */ /* 0x000fe2000ff9e0ff */
[----:B------:R-:W-:Y:S01]  /*4400*/  ULDC.64 UR4, c[0x0][0x650] ;  /* 0x0001940000047ab9 */ /* 0x000fe20000000a00 */
[----:B------:R-:W-:Y:S01]  /*4410*/  BSSY B1, `(.L_x_50) ;  /* 0x000006e000017945 */ /* 0x000fe20003800000 */
[----:B------:R-:W-:Y:S01]  /*4420*/  IMAD.MOV.U32 R13, RZ, RZ, -0x1 ;  /* 0xffffffffff0d7424 */ /* 0x000fe200078e00ff */
[----:B------:R-:W-:Y:S01]  /*4430*/  ISETP.GT.U32.AND P0, PT, R4, 0x2, PT ;  /* 0x000000020400780c */ /* 0x000fe20003f04070 */
[----:B------:R-:W-:Y:S01]  /*4440*/  IMAD.MOV.U32 R20, RZ, RZ, -0x1 ;  /* 0xffffffffff147424 */ /* 0x000fe200078e00ff */
[----:B------:R-:W-:Y:S01]  /*4450*/  IADD3.X R17, R17, UR37, RZ, P4, !PT ;  /* 0x0000002511117c10 */ /* 0x000fe2000a7fe4ff */
[----:B------:R-:W-:Y:S01]  /*4460*/  IMAD.MOV.U32 R7, RZ, RZ, -0x1 ;  /* 0xffffffffff077424 */ /* 0x000fe200078e00ff */
[----:B------:R-:W-:-:S02]  /*4470*/  ISETP.LT.U32.AND P0, PT, R8, 0x3, P0 ;  /* 0x000000030800780c */ /* 0x000fc40000701070 */
[----:B------:R-:W-:Y:S01]  /*4480*/  PRMT R12, RZ, 0x7610, R12 ;  /* 0x00007610ff0c7816 */ /* 0x000fe2000000000c */
[----:B------:R-:W0:Y:S01]  /*4490*/  @P3 S2R R3, SR_CgaCtaId ;  /* 0x0000000000033919 */ /* 0x000e220000008800 */
[----:B------:R-:W-:-:S04]  /*44a0*/  @P3 MOV R2, 0x400 ;  /* 0x0000040000023802 */ /* 0x000fc80000000f00 */
[----:B0-----:R-:W-:Y:S01]  /*44b0*/  @P3 LEA R5, R3, R2, 0x18 ;  /* 0x0000000203053211 */ /* 0x001fe200078ec0ff */
[----:B------:R-:W-:-:S03]  /*44c0*/  IMAD.WIDE.U32 R2, R4, -0x55555555, RZ ;  /* 0xaaaaaaab04027825 */ /* 0x000fc600078e00ff */
[----:B------:R0:W-:Y:S01]  /*44d0*/  @P3 SYNCS.ARRIVE.TRANS64.A1T0 RZ, [R5+URZ+0x48], RZ ;  /* 0x000048ff05ff39a7 */ /* 0x0001e2000810003f */
[----:B------:R-:W-:Y:S02]  /*44e0*/  ISETP.GE.U32.AND P3, PT, R8, 0x3, PT ;  /* 0x000000030800780c */ /* 0x000fe40003f66070 */
[----:B------:R-:W-:Y:S02]  /*44f0*/  PRMT R2, RZ, 0x7610, R2 ;  /* 0x00007610ff027816 */ /* 0x000fe40000000002 */
[----:B0-----:R-:W-:Y:S02]  /*4500*/  SHF.R.U32.HI R5, RZ, 0x1, R3 ;  /* 0x00000001ff057819 */ /* 0x001fe40000011603 */
[----:B------:R-:W-:Y:S02]  /*4510*/  SEL R3, RZ, 0x1, !P0 ;  /* 0x00000001ff037807 */ /* 0x000fe40004000000 */
[----:B------:R-:W-:Y:S01]  /*4520*/  ISETP.GE.U32.AND P0, PT, R16, UR4, PT ;  /* 0x0000000410007c0c */ /* 0x000fe2000bf06070 */
[----:B------:R-:W-:Y:S01]  /*4530*/  IMAD R11, R5, -0x3, R4 ;  /* 0xfffffffd050b7824 */ /* 0x000fe200078e0204 */
[----:B------:R-:W-:-:S02]  /*4540*/  LOP3.LUT R0, R0, R3, RZ, 0x3c, !PT ;  /* 0x0000000300007212 */ /* 0x000fc400078e3cff */
[----:B------:R-:W-:Y:S02]  /*4550*/  ISETP.GE.U32.AND.EX P0, PT, R17, UR5, PT, P0 ;  /* 0x0000000511007c0c */ /* 0x000fe4000bf06100 */
[----:B------:R-:W-:-:S11]  /*4560*/  @P3 LOP3.LUT R0, R0, 0x1, R5, 0x78, !PT ;  /* 0x0000000100003812 */ /* 0x000fd600078e7805 */
[----:B------:R-:W-:Y:S05]  /*4570*/  @P0 BRA `(.L_x_51) ;  /* 0x00000004005c0947 */ /* 0x000fea0003800000 */
[----:B------:R-:W-:Y:S01]  /*4580*/  ULDC.64 UR4, c[0x0][0x628] ;  /* 0x00018a0000047ab9 */ /* 0x000fe20000000a00 */
[----:B------:R-:W0:Y:S01]  /*4590*/  S2R R14, SR_CTAID.X ;  /* 0x00000000000e7919 */ /* 0x000e220000002500 */
[----:B------:R-:W-:Y:S01]  /*45a0*/  ISETP.NE.U32.AND P0, PT, RZ, UR4, PT ;  /* 0x00000004ff007c0c */ /* 0x000fe2000bf05070 */
[----:B------:R-:W-:Y:S01]  /*45b0*/  ULDC UR7, c[0x0][0x630] ;  /* 0x00018c0000077ab9 */ /* 0x000fe20000000800 */
[----:B------:R-:W-:Y:S01]  /*45c0*/  IMAD.MOV.U32 R2, RZ, RZ, R16 ;  /* 0x000000ffff027224 */ /* 0x000fe200078e0010 */
[----:B------:R-:W1:Y:S01]  /*45d0*/  S2R R13, SR_CTAID.Y ;  /* 0x00000000000d7919 */ /* 0x000e620000002600 */
[----:B------:R-:W-:Y:S01]  /*45e0*/  ISETP.NE.AND.EX P0, PT, RZ, UR5, PT, P0 ;  /* 0x00000005ff007c0c */ /* 0x000fe2000bf05300 */
[----:B------:R-:W-:-:S12]  /*45f0*/  IMAD.MOV.U32 R3, RZ, RZ, R17 ;  /* 0x000000ffff037224 */ /* 0x000fd800078e0011 */
[----:B------:R-:W-:Y:S05]  /*4600*/  @!P0 BRA `(.L_x_52) ;  /* 0x0000000000288947 */ /* 0x000fea0003800000 */
[----:B------:R-:W-:Y:S02]  /*4610*/  ULDC UR6, c[0x0][0x634] ;  /* 0x00018d0000067ab9 */ /* 0x000fe40000000800 */
[----:B------:R-:W-:-:S05]  /*4620*/  IADD3 R7, P0, R16, UR6, RZ ;  /* 0x0000000610077c10 */ /* 0x000fca000ff1e0ff */
[----:B------:R-:W-:-:S04]  /*4630*/  IMAD.X R15, RZ, RZ, R17, P0 ;  /* 0x000000ffff0f7224 */ /* 0x000fc800000e0611 */
[----:B------:R-:W-:-:S04]  /*4640*/  IMAD.WIDE.U32 R4, R15, UR4, RZ ;  /* 0x000000040f047c25 */ /* 0x000fc8000f8e00ff */
[----:B------:R-:W-:-:S04]  /*4650*/  IMAD.WIDE.U32 R4, P0, R7, UR5, R4 ;  /* 0x0000000507047c25 */ /* 0x000fc8000f800004 */
[----:B------:R-:W-:-:S04]  /*4660*/  IMAD.WIDE.U32 R6, R7, UR4, RZ ;  /* 0x0000000407067c25 */ /* 0x000fc8000f8e00ff */
[----:B------:R-:W-:Y:S01]  /*4670*/  IMAD.X R3, RZ, RZ, RZ, P0 ;  /* 0x000000ffff037224 */ /* 0x000fe200000e06ff */
[----:B------:R-:W-:Y:S01]  /*4680*/  IADD3 RZ, P0, R7, R4, RZ ;  /* 0x0000000407ff7210 */ /* 0x000fe20007f1e0ff */
[----:B------:R-:W-:-:S04]  /*4690*/  IMAD.MOV.U32 R2, RZ, RZ, R5 ;  /* 0x000000ffff027224 */ /* 0x000fc800078e0005 */
[----:B------:R-:W-:-:S08]  /*46a0*/  IMAD.WIDE.U32.X R2, R15, UR5, R2, P0 ;  /* 0x000000050f027c25 */ /* 0x000fd000080e0402 */
.L_x_52:
[--C-:B------:R-:W-:Y:S01]  /*46b0*/  SHF.R.U64 R6, R2, UR7, R3.reuse ;  /* 0x0000000702067c19 */ /* 0x100fe20008001203 */
[----:B------:R-:W-:Y:S01]  /*46c0*/  ULDC.64 UR4, c[0x0][0x620] ;  /* 0x0001880000047ab9 */ /* 0x000fe20000000a00 */
[----:B------:R-:W-:Y:S01]  /*46d0*/  SHF.R.U32.HI R2, RZ, UR7, R3 ;  /* 0x00000007ff027c19 */ /* 0x000fe20008011603 */
[----:B------:R-:W-:Y:S01]  /*46e0*/  IMAD.MOV.U32 R3, RZ, RZ, R17 ;  /* 0x000000ffff037224 */ /* 0x000fe200078e0011 */
[----:B------:R-:W-:Y:S01]  /*46f0*/  IADD3 R5, P0, RZ, -R6, RZ ;  /* 0x80000006ff057210 */ /* 0x000fe20007f1e0ff */
[----:B------:R-:W2:Y:S01]  /*4700*/  LDC R25, c[0x0][0x144] ;  /* 0x00005100ff197b82 */ /* 0x000ea20000000800 */
[----:B0-----:R-:W-:Y:S01]  /*4710*/  I2FP.F32.U32 R7, R14 ;  /* 0x0000000e00077245 */ /* 0x001fe20000201000 */
[----:B------:R-:W-:Y:S01]  /*4720*/  ULDC.64 UR8, c[0x0][0x640] ;  /* 0x0001900000087ab9 */ /* 0x000fe20000000a00 */
[----:B------:R-:W-:Y:S01]  /*4730*/  ULDC UR6, c[0x0][0x608] ;  /* 0x0001820000067ab9 */ /* 0x000fe20000000800 */
[----:B------:R-:W-:Y:S01]  /*4740*/  IMAD.X R2, RZ, RZ, ~R2, P0 ;  /* 0x000000ffff027224 */ /* 0x000fe200000e0e02 */
[----:B------:R-:W-:-:S03]  /*4750*/  ISETP.NE.U32.AND P0, PT, RZ, UR8, PT ;  /* 0x00000008ff007c0c */ /* 0x000fc6000bf05070 */
[----:B------:R-:W-:Y:S01]  /*4760*/  IMAD R4, R2, UR4, RZ ;  /* 0x0000000402047c24 */ /* 0x000fe2000f8e02ff */
[----:B------:R-:W0:Y:S01]  /*4770*/  LDC R20, c[0x0][0x148] ;  /* 0x00005200ff147b82 */ /* 0x000e220000000800 */
[----:B------:R-:W-:Y:S01]  /*4780*/  IMAD.MOV.U32 R2, RZ, RZ, R16 ;  /* 0x000000ffff027224 */ /* 0x000fe200078e0010 */
[----:B------:R-:W-:-:S03]  /*4790*/  ISETP.NE.AND.EX P0, PT, RZ, UR9, PT, P0 ;  /* 0x00000009ff007c0c */ /* 0x000fc6000bf05300 */
[----:B------:R-:W-:Y:S01]  /*47a0*/  IMAD.WIDE.U32 R2, R5, UR4, R2 ;  /* 0x0000000405027c25 */ /* 0x000fe2000f8e0002 */
[----:B------:R-:W-:-:S03]  /*47b0*/  ULDC UR4, c[0x0][0x150] ;  /* 0x0000540000047ab9 */ /* 0x000fc60000000800 */
[----:B------:R-:W-:Y:S02]  /*47c0*/  IMAD R5, R5, UR5, R4 ;  /* 0x0000000505057c24 */ /* 0x000fe4000f8e0204 */
[----:B------:R-:W-:Y:S01]  /*47d0*/  FMUL R4, R7, UR4 ;  /* 0x0000000407047c20 */ /* 0x000fe20008400000 */
[----:B------:R-:W-:Y:S01]  /*47e0*/  ULDC UR4, c[0x0][0x618] ;  /* 0x0001860000047ab9 */ /* 0x000fe20000000800 */
[----:B------:R-:W-:Y:S01]  /*47f0*/  ULDC UR5, c[0x0][0x154] ;  /* 0x0000550000057ab9 */ /* 0x000fe20000000800 */
[----:B------:R-:W-:-:S03]  /*4800*/  IMAD.IADD R3, R3, 0x1, R5 ;  /* 0x0000000103037824 */ /* 0x000fc600078e0205 */
[----:B------:R-:W3:Y:S02]  /*4810*/  F2I.U32.TRUNC.NTZ R4, R4 ;  /* 0x0000000400047305 */ /* 0x000ee4000020f000 */
[----:B------:R-:W-:Y:S02]  /*4820*/  SHF.R.U64 R7, R2, UR4, R3 ;  /* 0x0000000402077c19 */ /* 0x000fe40008001203 */
[----:B-1----:R-:W-:-:S05]  /*4830*/  I2FP.F32.U32 R2, R13 ;  /* 0x0000000d00027245 */ /* 0x002fca0000201000 */
[----:B------:R-:W-:Y:S01]  /*4840*/  FMUL R22, R2, UR5 ;  /* 0x0000000502167c20 */ /* 0x000fe20008400000 */
[----:B------:R-:W-:Y:S01]  /*4850*/  SHF.R.U32.HI R2, RZ, UR4, R3 ;  /* 0x00000004ff027c19 */ /* 0x000fe20008011603 */
[----:B------:R-:W-:-:S03]  /*4860*/  ULDC UR4, c[0x0][0x658] ;  /* 0x0001960000047ab9 */ /* 0x000fc60000000800 */
[--C-:B------:R-:W-:Y:S01]  /*4870*/  SHF.R.U64 R21, R7, UR6, R2.reuse ;  /* 0x0000000607157c19 */ /* 0x100fe20008001202 */
[----:B------:R-:W1:Y:S01]  /*4880*/  F2I.U32.TRUNC.NTZ R22, R22 ;  /* 0x0000001600167305 */ /* 0x000e62000020f000 */
[----:B------:R-:W-:Y:S01]  /*4890*/  SHF.R.U32.HI R2, RZ, UR6, R2 ;  /* 0x00000006ff027c19 */ /* 0x000fe20008011602 */
[----:B---3--:R-:W-:-:S03]  /*48a0*/  IMAD.MOV R4, RZ, RZ, -R4 ;  /* 0x000000ffff047224 */ /* 0x008fc600078e0a04 */
[----:B------:R-:W-:Y:S01]  /*48b0*/  SHF.R.U64 R15, R21, UR4, R2 ;  /* 0x00000004150f7c19 */ /* 0x000fe20008001202 */
[----:B--2---:R-:W-:Y:S01]  /*48c0*/  IMAD R14, R25, R4, R14 ;  /* 0x00000004190e7224 */ /* 0x004fe200078e020e */
[----:B------:R-:W-:-:S03]  /*48d0*/  SHF.R.U32.HI R23, RZ, UR4, R2 ;  /* 0x00000004ff177c19 */ /* 0x000fc60008011602 */
[----:B------:R-:W-:Y:S02]  /*48e0*/  IMAD.MOV.U32 R2, RZ, RZ, R15 ;  /* 0x000000ffff027224 */ /* 0x000fe400078e000f */
[----:B------:R-:W-:Y:S01]  /*48f0*/  IMAD.MOV.U32 R3, RZ, RZ, R23 ;  /* 0x000000ffff037224 */ /* 0x000fe200078e0017 */
[----:B------:R-:W-:Y:S06]  /*4900*/  @!P0 BRA `(.L_x_53) ;  /* 0x0000000000288947 */ /* 0x000fec0003800000 */
[----:B------:R-:W-:Y:S02]  /*4910*/  ULDC UR4, c[0x0][0x64c] ;  /* 0x0001930000047ab9 */ /* 0x000fe40000000800 */
[----:B------:R-:W-:-:S05]  /*4920*/  IADD3 R3, P0, R15, UR4, RZ ;  /* 0x000000040f037c10 */ /* 0x000fca000ff1e0ff */
[----:B------:R-:W-:-:S04]  /*4930*/  IMAD.X R23, RZ, RZ, R23, P0 ;  /* 0x000000ffff177224 */ /* 0x000fc800000e0617 */
[----:B------:R-:W-:-:S04]  /*4940*/  IMAD.WIDE.U32 R4, R23, UR8, RZ ;  /* 0x0000000817047c25 */ /* 0x000fc8000f8e00ff */
[----:B------:R-:W-:-:S04]  /*4950*/  IMAD.WIDE.U32 R4, P0, R3, UR9, R4 ;  /* 0x0000000903047c25 */ /* 0x000fc8000f800004 */
[----:B------:R-:W-:-:S04]  /*4960*/  IMAD.WIDE.U32 R2, R3, UR8, RZ ;  /* 0x0000000803027c25 */ /* 0x000fc8000f8e00ff */
[----:B------:R-:W-:Y:S01]  /*4970*/  IMAD.MOV.U32 R2, RZ, RZ, R5 ;  /* 0x000000ffff027224 */ /* 0x000fe200078e0005 */
[----:B------:R-:W-:Y:S01]  /*4980*/  IADD3 RZ, P3, R3, R4, RZ ;  /* 0x0000000403ff7210 */ /* 0x000fe20007f7e0ff */
[----:B------:R-:W-:-:S04]  /*4990*/  IMAD.X R3, RZ, RZ, RZ, P0 ;  /* 0x000000ffff037224 */ /* 0x000fc800000e06ff */
[----:B------:R-:W-:-:S08]  /*49a0*/  IMAD.WIDE.U32.X R2, R23, UR9, R2, P3 ;  /* 0x0000000917027c25 */ /* 0x000fd000098e0402 */
.L_x_53:
[----:B------:R-:W-:Y:S01]  /*49b0*/  ISETP.NE.AND P0, PT, R19, 0x1, PT ;  /* 0x000000011300780c */ /* 0x000fe20003f05270 */
[----:B------:R-:W-:Y:S01]  /*49c0*/  ULDC UR4, c[0x0][0x648] ;  /* 0x0001920000047ab9 */ /* 0x000fe20000000800 */
[----:B------:R-:W-:Y:S01]  /*49d0*/  LOP3.LUT R21, R21, UR29, RZ, 0xc0, !PT ;  /* 0x0000001d15157c12 */ /* 0x000fe2000f8ec0ff */
[----:B-1----:R-:W-:Y:S01]  /*49e0*/  IMAD.MOV R22, RZ, RZ, -R22 ;  /* 0x000000ffff167224 */ /* 0x002fe200078e0a16 */
[----:B------:R-:W-:Y:S01]  /*49f0*/  SHF.R.U64 R2, R2, UR4, R3 ;  /* 0x0000000402027c19 */ /* 0x000fe20008001203 */
[----:B------:R-:W-:Y:S01]  /*4a00*/  ULDC UR4, c[0x0][0x638] ;  /* 0x00018e0000047ab9 */ /* 0x000fe20000000800 */
[----:B------:R-:W-:Y:S01]  /*4a10*/  ULDC UR5, c[0x0][0x610] ;  /* 0x0001840000057ab9 */ /* 0x000fe20000000800 */
[----:B------:R-:W-:Y:S02]  /*4a20*/  IMAD.MOV.U32 R3, RZ, RZ, 0x1 ;  /* 0x00000001ff037424 */ /* 0x000fe400078e00ff */
[----:B------:R-:W-:Y:S02]  /*4a30*/  IMAD.MOV R4, RZ, RZ, -R2 ;  /* 0x000000ffff047224 */ /* 0x000fe400078e0a02 */
[----:B------:R-:W-:Y:S01]  /*4a40*/  IMAD R21, R2, UR21, R21 ;  /* 0x0000001502157c24 */ /* 0x000fe2000f8e0215 */
[----:B------:R-:W-:Y:S01]  /*4a50*/  LOP3.LUT R2, R7, UR13, RZ, 0xc0, !PT ;  /* 0x0000000d07027c12 */ /* 0x000fe2000f8ec0ff */
[----:B0-----:R-:W-:-:S02]  /*4a60*/  @P0 IMAD R14, R20, R22, R13 ;  /* 0x00000016140e0224 */ /* 0x001fc400078e020d */
[----:B------:R-:W-:Y:S01]  /*4a70*/  IMAD R15, R4, UR4, R15 ;  /* 0x00000004040f7c24 */ /* 0x000fe2000f8e020f */
[----:B------:R-:W-:Y:S01]  /*4a80*/  ULDC UR4, c[0x0][0x600] ;  /* 0x0001800000047ab9 */ /* 0x000fe20000000800 */
[----:B------:R-:W-:Y:S02]  /*4a90*/  IMAD R14, R21, UR5, R14 ;  /* 0x00000005150e7c24 */ /* 0x000fe4000f8e020e */
[--C-:B------:R-:W-:Y:S01]  /*4aa0*/  IMAD R15, R15, UR4, R2.reuse ;  /* 0x000000040f0f7c24 */ /* 0x100fe2000f8e0202 */
[----:B------:R-:W-:Y:S01]  /*4ab0*/  PRMT R2, R3, 0x7610, R2 ;  /* 0x0000761003027816 */ /* 0x000fe20000000002 */
[----:B------:R-:W-:-:S03]  /*4ac0*/  IMAD.MOV.U32 R7, RZ, RZ, R6 ;  /* 0x000000ffff077224 */ /* 0x000fc600078e0006 */
[----:B------:R-:W-:Y:S02]  /*4ad0*/  SEL R20, R15, R14, !P0 ;  /* 0x0000000e0f147207 */ /* 0x000fe40004000000 */
[----:B------:R-:W-:-:S07]  /*4ae0*/  SEL R13, R14, R15, !P0 ;  /* 0x0000000f0e0d7207 */ /* 0x000fce0004000000 */
.L_x_51:
[----:B------:R-:W-:Y:S05]  /*4af0*/  BSYNC B1 ;  /* 0x0000000000017941 */ /* 0x000fea0003800000 */
.L_x_50:
[----:B------:R-:W-:-:S13]  /*4b00*/  LOP3.LUT P0, RZ, R2, 0xff, RZ, 0xc0, !PT ;  /* 0x000000ff02ff7812 */ /* 0x000fda000780c0ff */
[----:B------:R-:W-:Y:S05]  /*4b10*/  @P0 BRA `(.L_x_54) ;  /* 0xfffffff000b40947 */ /* 0x000fea000383ffff */
[----:B------:R-:W-:Y:S05]  /*4b20*/  BSYNC B0 ;  /* 0x0000000000007941 */ /* 0x000fea0003800000 */
.L_x_42:
[----:B------:R-:W-:-:S03]  /*4b30*/  UMOV UR4, 0xffffffff ;  /* 0xffffffff00047882 */ /* 0x000fc60000000000 */
[----:B------:R-:W-:Y:S05]  /*4b40*/  BRA.DIV UR4, `(.L_x_55) ;  /* 0x0000000204f87947 */ /* 0x000fea000b800000 */
[----:B------:R-:W-:-:S13]  /*4b50*/  ELECT P0, URZ, PT ;  /* 0x00000000003f782f */ /* 0x000fda0003800000 */
.L_x_68:
[----:B------:R-:W-:Y:S04]  /*4b60*/  BSSY B0, `(.L_x_56) ;  /* 0x0000022000007945 */ /* 0x000fe80003800000 */
[----:B------:R-:W-:Y:S05]  /*4b70*/  @!P0 BRA `(.L_x_57) ;  /* 0x0000000000808947 */ /* 0x000fea0003800000 */
[----:B------:R-:W-:-:S04]  /*4b80*/  LOP3.LUT R18, R18, 0x2, RZ, 0xfc, !PT ;  /* 0x0000000212127812 */ /* 0x000fc800078efcff */
[----:B------:R-:W-:-:S13]  /*4b90*/  ISETP.NE.AND P0, PT, R18, 0x3, PT ;  /* 0x000000031200780c */ /* 0x000fda0003f05270 */
[----:B------:R-:W-:Y:S05]  /*4ba0*/  @!P0 BRA `(.L_x_58) ;  /* 0x0000000000048947 */ /* 0x000fea0003800000 */
[----:B------:R-:W-:Y:S01]  /*4bb0*/  BPT.TRAP 0x1 ;  /* 0x000000040000795c */ /* 0x000fe20000300000 */
.L_x_58:
[----:B------:R-:W0:Y:S01]  /*4bc0*/  S2R R3, SR_CgaCtaId ;  /* 0x0000000000037919 */ /* 0x000e220000008800 */
[----:B------:R-:W-:Y:S02]  /*4bd0*/  MOV R2, 0x400 ;  /* 0x0000040000027802 */ /* 0x000fe40000000f00 */
[----:B------:R-:W-:Y:S02]  /*4be0*/  SHF.L.U32 R4, R0, 0x1f, RZ ;  /* 0x0000001f00047819 */ /* 0x000fe400000006ff */
[----:B0-----:R-:W-:-:S05]  /*4bf0*/  LEA R2, R3, R2, 0x18 ;  /* 0x0000000203027211 */ /* 0x001fca00078ec0ff */
[----:B------:R-:W-:-:S04]  /*4c00*/  VIADD R2, R2, 0x18 ;  /* 0x0000001802027836 */ /* 0x000fc80000000000 */
[C---:B------:R-:W-:Y:S02]  /*4c10*/  IMAD R7, R11.reuse, 0x8, R2 ;  /* 0x000000080b077824 */ /* 0x040fe400078e0202 */
[----:B------:R-:W-:Y:S02]  /*4c20*/  VIADD R11, R11, 0x1 ;  /* 0x000000010b0b7836 */ /* 0x000fe40000000000 */
[----:B------:R-:W0:Y:S03]  /*4c30*/  SYNCS.PHASECHK.TRANS64.TRYWAIT P0, [R7+URZ], R4 ;  /* 0x00000004070075a7 */ /* 0x000e26000800017f */
[----:B------:R-:W-:-:S04]  /*4c40*/  ISETP.NE.AND P1, PT, R11, 0x3, PT ;  /* 0x000000030b00780c */ /* 0x000fc80003f25270 */
[----:B------:R-:W-:Y:S02]  /*4c50*/  SEL R3, RZ, 0x1, P1 ;  /* 0x00000001ff037807 */ /* 0x000fe40000800000 */
[----:B------:R-:W-:Y:S02]  /*4c60*/  SEL R11, R11, RZ, P1 ;  /* 0x000000ff0b0b7207 */ /* 0x000fe40000800000 */
[----:B------:R-:W-:-:S03]  /*4c70*/  LOP3.LUT R9, R0, R3, RZ, 0x3c, !PT ;  /* 0x0000000300097212 */ /* 0x000fc600078e3cff */
[----:B------:R-:W-:Y:S01]  /*4c80*/  IMAD R6, R11, 0x8, R2 ;  /* 0x000000080b067824 */ /* 0x000fe200078e0202 */
[----:B------:R-:W-:Y:S01]  /*4c90*/  SHF.L.U32 R5, R9, 0x1f, RZ ;  /* 0x0000001f09057819 */ /* 0x000fe200000006ff */
[----:B0-----:R-:W-:Y:S06]  /*4ca0*/  @!P0 BRA `(.L_x_59) ;  /* 0x0000000000c48947 */ /* 0x001fec0003800000 */
.L_x_69:
[----:B------:R-:W1:Y:S01]  /*4cb0*/  SYNCS.PHASECHK.TRANS64.TRYWAIT P0, [R6+URZ], R5 ;  /* 0x00000005060075a7 */ /* 0x000e62000800017f */
[----:B------:R-:W-:-:S05]  /*4cc0*/  VIADD R0, R11, 0x1 ;  /* 0x000000010b007836 */ /* 0x000fca0000000000 */
[----:B------:R-:W-:-:S04]  /*4cd0*/  ISETP.NE.AND P1, PT, R0, 0x3, PT ;  /* 0x000000030000780c */ /* 0x000fc80003f25270 */
[----:B0-----:R-:W-:Y:S02]  /*4ce0*/  SEL R4, RZ, 0x1, P1 ;  /* 0x00000001ff047807 */ /* 0x001fe40000800000 */
[----:B------:R-:W-:Y:S02]  /*4cf0*/  SEL R3, R0, RZ, P1 ;  /* 0x000000ff00037207 */ /* 0x000fe40000800000 */
[----:B------:R-:W-:Y:S01]  /*4d00*/  LOP3.LUT R0, R9, R4, RZ, 0x3c, !PT ;  /* 0x0000000409007212 */ /* 0x000fe200078e3cff */
[----:B-1----:R-:W-:Y:S06]  /*4d10*/  @!P0 BRA `(.L_x_60) ;  /* 0x0000000000bc8947 */ /* 0x002fec0003800000 */
.L_x_70:
[----:B------:R-:W-:Y:S01]  /*4d20*/  IMAD R3, R3, 0x8, R2 ;  /* 0x0000000803037824 */ /* 0x000fe200078e0202 */
[----:B------:R-:W-:-:S07]  /*4d30*/  SHF.L.U32 R0, R0, 0x1f, RZ ;  /* 0x0000001f00007819 */ /* 0x000fce00000006ff */
.L_x_61:
[----:B-1----:R1:W2:Y:S02]  /*4d40*/  SYNCS.PHASECHK.TRANS64.TRYWAIT P0, [R3+URZ], R0 ;  /* 0x00000000030075a7 */ /* 0x0022a4000800017f */
[----:B--2---:R-:W-:Y:S05]  /*4d50*/  @!P0 NANOSLEEP.SYNCS 0x989680 ;  /* 0x009896800000895d */ /* 0x004fea0003900000 */
[----:B------:R-:W2:Y:S02]  /*4d60*/  @!P0 SYNCS.PHASECHK.TRANS64 P0, [R3+URZ], R0 ;  /* 0x00000000030085a7 */ /* 0x000ea4000800007f */
[----:B--2---:R-:W-:Y:S05]  /*4d70*/  @!P0 BRA `(.L_x_61) ;  /* 0xfffffffc00f08947 */ /* 0x004fea000383ffff */
.L_x_57:
[----:B------:R-:W-:Y:S05]  /*4d80*/  BSYNC B0 ;  /* 0x0000000000007941 */ /* 0x000fea0003800000 */
.L_x_56:
[----:B------:R-:W-:Y:S05]  /*4d90*/  EXIT ;  /* 0x000000000000794d */ /* 0x000fea0003800000 */
.L_x_17:
[----:B-1----:R1:W2:Y:S02]  /*4da0*/  SYNCS.PHASECHK.TRANS64.TRYWAIT P1, [R3+URZ], R0 ;  /* 0x00000000030075a7 */ /* 0x0022a4000802017f */
[----:B--2---:R-:W-:Y:S05]  /*4db0*/  @!P1 NANOSLEEP.SYNCS 0x989680 ;  /* 0x009896800000995d */ /* 0x004fea0003900000 */
[----:B------:R-:W2:Y:S02]  /*4dc0*/  @!P1 SYNCS.PHASECHK.TRANS64 P1, [R3+URZ], R0 ;  /* 0x00000000030095a7 */ /* 0x000ea4000802007f */
[----:B--2---:R-:W-:Y:S05]  /*4dd0*/  @!P1 BRA `(.L_x_17) ;  /* 0xfffffffc00f09947 */ /* 0x004fea000383ffff */
[----:B------:R-:W-:Y:S05]  /*4de0*/  BRA `(.L_x_16) ;  /* 0xffffffc400a07947 */ /* 0x000fea000383ffff */
.L_x_22:
[----:B-1----:R-:W-:-:S04]  /*4df0*/  IMAD.U32 R3, RZ, RZ, UR4 ;  /* 0x00000004ff037e24 */ /* 0x002fc8000f8e00ff */
[----:B------:R1:W2:Y:S03]  /*4e00*/  SYNCS.PHASECHK.TRANS64.TRYWAIT P1, [R3+URZ], R2 ;  /* 0x00000002030075a7 */ /* 0x0002a6000802017f */
[----:B--2---:R-:W-:Y:S05]  /*4e10*/  @!P1 NANOSLEEP.SYNCS 0x989680 ;  /* 0x009896800000995d */ /* 0x004fea0003900000 */
[----:B------:R-:W2:Y:S02]  /*4e20*/  @!P1 SYNCS.PHASECHK.TRANS64 P1, [R3+URZ], R2 ;  /* 0x00000002030095a7 */ /* 0x000ea4000802007f */
[----:B--2---:R-:W-:Y:S05]  /*4e30*/  @!P1 BRA `(.L_x_22) ;  /* 0xfffffffc00ec9947 */ /* 0x004fea000383ffff */
[----:B------:R-:W-:Y:S05]  /*4e40*/  BRA `(.L_x_21) ;  /* 0xffffffcc00c47947 */ /* 0x000fea000383ffff */
.L_x_43:
[----:B------:R-:W-:Y:S01]  /*4e50*/  BSSY B1, `(.L_x_62) ;  /* 0x0000006000017945 */ /* 0x000fe20003800000 */
[----:B------:R-:W-:-:S07]  /*4e60*/  IMAD.MOV.U32 R15, RZ, RZ, -0x1 ;  /* 0xffffffffff0f7424 */ /* 0x000fce00078e00ff */
[----:B------:R-:W-:Y:S05]  /*4e70*/  WARPSYNC.COLLECTIVE R15, `(.L_x_63) ;  /* 0x000000000f0c7348 */ /* 0x000fea0003c00000 */
[----:B------:R-:W-:Y:S02]  /*4e80*/  ELECT P6, UR62, PT ;  /* 0x00000000003e782f */ /* 0x000fe400038c0000 */
[----:B------:R-:W-:Y:S01]  /*4e90*/  MOV R14, UR62 ;  /* 0x0000003e000e7c02 */ /* 0x000fe20008000f00 */
[----:B------:R-:W-:Y:S10]  /*4ea0*/  ENDCOLLECTIVE ;  /* 0x000000000000791b */ /* 0x000ff40003800000 */
.L_x_63:
[----:B------:R-:W-:Y:S05]  /*4eb0*/  BSYNC B1 ;  /* 0x0000000000017941 */ /* 0x000fea0003800000 */
.L_x_62:
[----:B------:R-:W-:Y:S01]  /*4ec0*/  PLOP3.LUT P0, PT, P6, PT, PT, 0x80, 0x0 ;  /* 0x000000000000781c */ /* 0x000fe2000370f070 */
[----:B------:R-:W-:-:S12]  /*4ed0*/  BRA `(.L_x_64) ;  /* 0xffffffec00d07947 */ /* 0x000fd8000383ffff */
.L_x_46:
[----:B-1----:R1:W2:Y:S02]  /*4ee0*/  SYNCS.PHASECHK.TRANS64.TRYWAIT P0, [R14+URZ+0x18], R5 ;  /* 0x000018050e0075a7 */ /* 0x0022a4000800017f */
[----:B--2---:R-:W-:Y:S05]  /*4ef0*/  @!P0 NANOSLEEP.SYNCS 0x989680 ;  /* 0x009896800000895d */ /* 0x004fea0003900000 */
[----:B------:R-:W2:Y:S02]  /*4f00*/  @!P0 SYNCS.PHASECHK.TRANS64 P0, [R14+URZ+0x18], R5 ;  /* 0x000018050e0085a7 */ /* 0x000ea4000800007f */
[----:B--2---:R-:W-:Y:S05]  /*4f10*/  @!P0 BRA `(.L_x_46) ;  /* 0xfffffffc00f08947 */ /* 0x004fea000383ffff */
[----:B------:R-:W-:Y:S05]  /*4f20*/  BRA `(.L_x_65) ;  /* 0xfffffff000047947 */ /* 0x000fea000383ffff */
.L_x_55:
[----:B------:R-:W-:Y:S01]  /*4f30*/  BSSY B0, `(.L_x_66) ;  /* 0x0000006000007945 */ /* 0x000fe20003800000 */
[----:B------:R-:W-:-:S07]  /*4f40*/  IMAD.MOV.U32 R15, RZ, RZ, -0x1 ;  /* 0xffffffffff0f7424 */ /* 0x000fce00078e00ff */
[----:B------:R-:W-:Y:S05]  /*4f50*/  WARPSYNC.COLLECTIVE R15, `(.L_x_67) ;  /* 0x000000000f0c7348 */ /* 0x000fea0003c00000 */
[----:B------:R-:W-:Y:S02]  /*4f60*/  ELECT P6, UR62, PT ;  /* 0x00000000003e782f */ /* 0x000fe400038c0000 */
[----:B------:R-:W-:Y:S01]  /*4f70*/  MOV R14, UR62 ;  /* 0x0000003e000e7c02 */ /* 0x000fe20008000f00 */
[----:B------:R-:W-:Y:S10]  /*4f80*/  ENDCOLLECTIVE ;  /* 0x000000000000791b */ /* 0x000ff40003800000 */
.L_x_67:
[----:B------:R-:W-:Y:S05]  /*4f90*/  BSYNC B0 ;  /* 0x0000000000007941 */ /* 0x000fea0003800000 */
.L_x_66:
[----:B------:R-:W-:Y:S01]  /*4fa0*/  PLOP3.LUT P0, PT, P6, PT, PT, 0x80, 0x0 ;  /* 0x000000000000781c */ /* 0x000fe2000370f070 */
[----:B------:R-:W-:-:S12]  /*4fb0*/  BRA `(.L_x_68) ;  /* 0xfffffff800e87947 */ /* 0x000fd8000383ffff */
.L_x_59:
[----:B0-----:R0:W1:Y:S02]  /*4fc0*/  SYNCS.PHASECHK.TRANS64.TRYWAIT P0, [R7+URZ], R4 ;  /* 0x00000004070075a7 */ /* 0x001064000800017f */
[----:B-1----:R-:W-:Y:S05]  /*4fd0*/  @!P0 NANOSLEEP.SYNCS 0x989680 ;  /* 0x009896800000895d */ /* 0x002fea0003900000 */
[----:B------:R-:W1:Y:S02]  /*4fe0*/  @!P0 SYNCS.PHASECHK.TRANS64 P0, [R7+URZ], R4 ;  /* 0x00000004070085a7 */ /* 0x000e64000800007f */
[----:B-1----:R-:W-:Y:S05]  /*4ff0*/  @!P0 BRA `(.L_x_59) ;  /* 0xfffffffc00f08947 */ /* 0x002fea000383ffff */
[----:B------:R-:W-:Y:S05]  /*5000*/  BRA `(.L_x_69) ;  /* 0xfffffffc00287947 */ /* 0x000fea000383ffff */
.L_x_60:
[----:B0-----:R0:W1:Y:S02]  /*5010*/  SYNCS.PHASECHK.TRANS64.TRYWAIT P0, [R6+URZ], R5 ;  /* 0x00000005060075a7 */ /* 0x001064000800017f */
[----:B-1----:R-:W-:Y:S05]  /*5020*/  @!P0 NANOSLEEP.SYNCS 0x989680 ;  /* 0x009896800000895d */ /* 0x002fea0003900000 */
[----:B------:R-:W1:Y:S02]  /*5030*/  @!P0 SYNCS.PHASECHK.TRANS64 P0, [R6+URZ], R5 ;  /* 0x00000005060085a7 */ /* 0x000e64000800007f */
[----:B-1----:R-:W-:Y:S05]  /*5040*/  @!P0 BRA `(.L_x_60) ;  /* 0xfffffffc00f08947 */ /* 0x002fea000383ffff */
[----:B------:R-:W-:Y:S05]  /*5050*/  BRA `(.L_x_70) ;  /* 0xfffffffc00307947 */ /* 0x000fea000383ffff */
.L_x_71:
[----:B------:R-:W-:-:S00]  /*5060*/  BRA `(.L_x_71) ;  /* 0xfffffffc00fc7947 */ /* 0x000fc0000383ffff */
[----:B------:R-:W-:-:S00]  /*5070*/  NOP ;  /* 0x0000000000007918 */ /* 0x000fc00000000000 */
        /* <DEDUP_REMOVED lines=8> */
.L_x_72:


//--------------------- .nv.global.init           --------------------------
	.section	.nv.global.init,"aw",@progbits
.nv.global.init:
	.type		$str$22,@object
	.size		$str$22,($str$23 - $str$22)
$str$22:
        /*0000*/ 	.byte	0x6b, 0x5f, 0x74, 0x69, 0x6c, 0x65, 0x5f, 0x63, 0x6f, 0x75, 0x6e, 0x74, 0x20, 0x3e, 0x3d, 0x20
        /*0010*/ 	.byte	0x31, 0x00
	.type		$str$23,@object
	.size		$str$23,(__unnamed_1 - $str$23)
$str$23:
        /*0012*/ 	.byte	0x2f, 0x74, 0x6d, 0x70, 0x2f, 0x63, 0x75, 0x74, 0x6c, 0x61, 0x73, 0x73, 0x5f, 0x73, 0x77, 0x65
        /*0022*/ 	.byte	0x65, 0x70, 0x5f, 0x73, 0x72, 0x63, 0x2f, 0x69, 0x6e, 0x63, 0x6c, 0x75, 0x64, 0x65, 0x2f, 0x63
        /*0032*/ 	.byte	0x75, 0x74, 0x6c, 0x61, 0x73, 0x73, 0x2f, 0x67, 0x65, 0x6d, 0x6d, 0x2f, 0x63, 0x6f, 0x6c, 0x6c
        /*0042*/ 	.byte	0x65, 0x63, 0x74, 0x69, 0x76, 0x65, 0x2f, 0x73, 0x6d, 0x39, 0x30, 0x5f, 0x6d, 0x6d, 0x61, 0x5f
        /*0052*/ 	.byte	0x74, 0x6d, 0x61, 0x5f, 0x67, 0x6d, 0x6d, 0x61, 0x5f, 0x73, 0x73, 0x5f, 0x77, 0x61, 0x72, 0x70
        /*0062*/ 	.byte	0x73, 0x70, 0x65, 0x63, 0x69, 0x61, 0x6c, 0x69, 0x7a, 0x65, 0x64, 0x2e, 0x68, 0x70, 0x70, 0x00
	.type		__unnamed_1,@object
	.size		__unnamed_1,(.L_0 - __unnamed_1)
__unnamed_1:
        /*0072*/ 	.byte	0x76, 0x6f, 0x69, 0x64, 0x20, 0x63, 0x75, 0x74, 0x6c, 0x61, 0x73, 0x73, 0x3a, 0x3a, 0x67, 0x65
        /* <DEDUP_REMOVED lines=180> */
.L_0:


//--------------------- .nv.shared._ZN7cutlass13device_kernelINS_4gemm6kernel13GemmUniversalIN4cute5tupleIJiiiiEEENS1_10collective13CollectiveMmaINS1_34MainloopSm90TmaGmmaWarpSpecializedILi3ENS5_IJNS4_1CILi1EEESB_SB_EEENS1_35KernelTmaWarpSpecializedCooperativeEEENS5_IJNSA_ILi128EEENSA_ILi8EEENSA_ILi256EEEEEENS_10bfloat16_tENS5_IJlSB_lEEESJ_SK_NS4_8TiledMMAINS4_8MMA_AtomIJNS4_4SM904GMMA26MMA_64x8x16_F32BF16BF16_SSILNSO_5MajorE0ELSQ_0ELNSO_7ScaleInE1ELSR_1EEEEEENS4_6LayoutINS5_IJNSA_ILi2EEESB_SB_EEENS5_IJSB_NSA_ILi0EEESX_EEEEENS5_IJNS4_10UnderscoreES10_S10_EEEEENS4_13SM90_TMA_LOADENS4_14ComposedLayoutINS4_7SwizzleILi3ELi4ELi3EEENS4_18smem_ptr_flag_bitsILi16EEENSU_INS5_IJSG_NSA_ILi64EEEEEENS5_IJS19_SB_EEEEEEEvNS4_8identityES13_S1D_vS1E_EENS_8epilogue10collective6detail29Sm90TmaWarpSpecializedAdapterINS1H_15DefaultEpilogueISJ_SK_SK_NS1G_6thread17LinearCombinationISJ_Li1EffLNS1L_9ScaleType4KindE0ELNS_15FloatRoundStyleE2ESJ_EENS1_15EpilogueDefaultEEEEEvvEEEEvNT_6ParamsE --------------------------
	.section	.nv.shared._ZN7cutlass13device_kernelINS_4gemm6kernel13GemmUniversalIN4cute5tupleIJiiiiEEENS1_10collective13CollectiveMmaINS1_34MainloopSm90TmaGmmaWarpSpecializedILi3ENS5_IJNS4_1CILi1EEESB_SB_EEENS1_35KernelTmaWarpSpecializedCooperativeEEENS5_IJNSA_ILi128EEENSA_ILi8EEENSA_ILi256EEEEEENS_10bfloat16_tENS5_IJlSB_lEEESJ_SK_NS4_8TiledMMAINS4_8MMA_AtomIJNS4_4SM904GMMA26MMA_64x8x16_F32BF16BF16_SSILNSO_5MajorE0ELSQ_0ELNSO_7ScaleInE1ELSR_1EEEEEENS4_6LayoutINS5_IJNSA_ILi2EEESB_SB_EEENS5_IJSB_NSA_ILi0EEESX_EEEEENS5_IJNS4_10UnderscoreES10_S10_EEEEENS4_13SM90_TMA_LOADENS4_14ComposedLayoutINS4_7SwizzleILi3ELi4ELi3EEENS4_18smem_ptr_flag_bitsILi16EEENSU_INS5_IJSG_NSA_ILi64EEEEEENS5_IJS19_SB_EEEEEEEvNS4_8identityES13_S1D_vS1E_EENS_8epilogue10collective6detail29Sm90TmaWarpSpecializedAdapterINS1H_15DefaultEpilogueISJ_SK_SK_NS1G_6thread17LinearCombinationISJ_Li1EffLNS1L_9ScaleType4KindE0ELNS_15FloatRoundStyleE2ESJ_EENS1_15EpilogueDefaultEEEEEvvEEEEvNT_6ParamsE,"aw",@nobits
	.sectionflags	@""
	.align	16
	.zero		1024


//--------------------- .nv.shared.reserved.0     --------------------------
	.section	.nv.shared.reserved.0,"aw",@nobits
	.weak		__nv_reservedSMEM_offset_0_alias
	.size		__nv_reservedSMEM_offset_0_alias, 0, 0
	.other		__nv_reservedSMEM_offset_0_alias,@"STO_CUDA_RESERVED_SHARED STV_DEFAULT"
__nv_reservedSMEM_offset_0_alias:
	.zero		0


//--------------------- .nv.global                --------------------------
	.section	.nv.global,"aw",@nobits
.nv.global:
	.type		_ZN40_INTERNAL_1a55c6de_4_k_cu_32f646b2_136674cute1_E,@object
	.size		_ZN40_INTERNAL_1a55c6de_4_k_cu_32f646b2_136674cute1_E,(_ZN40_INTERNAL_1a55c6de_4_k_cu_32f646b2_136674cuda3std3__45__cpo6cbeginE - _ZN40_INTERNAL_1a55c6de_4_k_cu_32f646b2_136674cute1_E)
_ZN40_INTERNAL_1a55c6de_4_k_cu_32f646b2_136674cute1_E:
	.zero		1
	.type		_ZN40_INTERNAL_1a55c6de_4_k_cu_32f646b2_136674cuda3std3__45__cpo6cbeginE,@object
	.size		_ZN40_INTERNAL_1a55c6de_4_k_cu_32f646b2_136674cuda3std3__45__cpo6cbeginE,(_ZN40_INTERNAL_1a55c6de_4_k_cu_32f646b2_136674cuda3std3__48in_placeE - _ZN40_INTERNAL_1a55c6de_4_k_cu_32f646b2_136674cuda3std3__45__cpo6cbeginE)
_ZN40_INTERNAL_1a55c6de_4_k_cu_32f646b2_136674cuda3std3__45__cpo6cbeginE:
	.zero		1
	.type		_ZN40_INTERNAL_1a55c6de_4_k_cu_32f646b2_136674cuda3std3__48in_placeE,@object
	.size		_ZN40_INTERNAL_1a55c6de_4_k_cu_32f646b2_136674cuda3std3__48in_placeE,(_ZN40_INTERNAL_1a55c6de_4_k_cu_32f646b2_136674cuda3std6ranges3__45__cpo9iter_moveE - _ZN40_INTERNAL_1a55c6de_4_k_cu_32f646b2_136674cuda3std3__48in_placeE)
_ZN40_INTERNAL_1a55c6de_4_k_cu_32f646b2_136674cuda3std3__48in_placeE:
	.zero		1
	.type		_ZN40_INTERNAL_1a55c6de_4_k_cu_32f646b2_136674cuda3std6ranges3__45__cpo9iter_moveE,@object
	.size		_ZN40_INTERNAL_1a55c6de_4_k_cu_32f646b2_136674cuda3std6ranges3__45__cpo9iter_moveE,(_ZN40_INTERNAL_1a55c6de_4_k_cu_32f646b2_136674cuda3std3__45__cpo5beginE - _ZN40_INTERNAL_1a55c6de_4_k_cu_32f646b2_136674cuda3std6ranges3__45__cpo9iter_moveE)
_ZN40_INTERNAL_1a55c6de_4_k_cu_32f646b2_136674cuda3std6ranges3__45__cpo9iter_moveE:
	.zero		1
	.type		_ZN40_INTERNAL_1a55c6de_4_k_cu_32f646b2_136674cuda3std3__45__cpo5beginE,@object
	.size		_ZN40_INTERNAL_1a55c6de_4_k_cu_32f646b2_136674cuda3std3__45__cpo5beginE,(_ZN40_INTERNAL_1a55c6de_4_k_cu_32f646b2_136674cuda3std3__442_GLOBAL__N__1a55c6de_4_k_cu_32f646b2_136676ignoreE - _ZN40_INTERNAL_1a55c6de_4_k_cu_32f646b2_136674cuda3std3__45__cpo5beginE)
_ZN40_INTERNAL_1a55c6de_4_k_cu_32f646b2_136674cuda3std3__45__cpo5beginE:
	.zero		1
	.type		_ZN40_INTERNAL_1a55c6de_4_k_cu_32f646b2_136674cuda3std3__442_GLOBAL__N__1a55c6de_4_k_cu_32f646b2_136676ignoreE,@object
	.size		_ZN40_INTERNAL_1a55c6de_4_k_cu_32f646b2_136674cuda3std3__442_GLOBAL__N__1a55c6de_4_k_cu_32f646b2_136676ignoreE,(_ZN40_INTERNAL_1a55c6de_4_k_cu_32f646b2_136674cute7productE - _ZN40_INTERNAL_1a55c6de_4_k_cu_32f646b2_136674cuda3std3__442_GLOBAL__N__1a55c6de_4_k_cu_32f646b2_136676ignoreE)
_ZN40_INTERNAL_1a55c6de_4_k_cu_32f646b2_136674cuda3std3__442_GLOBAL__N__1a55c6de_4_k_cu_32f646b2_136676ignoreE:
	.zero		1
	.type		_ZN40_INTERNAL_1a55c6de_4_k_cu_32f646b2_136674cute7productE,@object
	.size		_ZN40_INTERNAL_1a55c6de_4_k_cu_32f646b2_136674cute7productE,(_ZN40_INTERNAL_1a55c6de_4_k_cu_32f646b2_136674cuda3std3__45__cpo3endE - _ZN40_INTERNAL_1a55c6de_4_k_cu_32f646b2_136674cute7productE)
_ZN40_INTERNAL_1a55c6de_4_k_cu_32f646b2_136674cute7productE:
	.zero		1
	.type		_ZN40_INTERNAL_1a55c6de_4_k_cu_32f646b2_136674cuda3std3__45__cpo3endE,@object
	.size		_ZN40_INTERNAL_1a55c6de_4_k_cu_32f646b2_136674cuda3std3__45__cpo3endE,(_ZN40_INTERNAL_1a55c6de_4_k_cu_32f646b2_136674cuda3std3__419piecewise_constructE - _ZN40_INTERNAL_1a55c6de_4_k_cu_32f646b2_136674cuda3std3__45__cpo3endE)
_ZN40_INTERNAL_1a55c6de_4_k_cu_32f646b2_136674cuda3std3__45__cpo3endE:
	.zero		1
	.type		_ZN40_INTERNAL_1a55c6de_4_k_cu_32f646b2_136674cuda3std3__419piecewise_constructE,@object
	.size		_ZN40_INTERNAL_1a55c6de_4_k_cu_32f646b2_136674cuda3std3__419piecewise_constructE,(_ZN40_INTERNAL_1a55c6de_4_k_cu_32f646b2_136674cuda3std3__45__cpo4cendE - _ZN40_INTERNAL_1a55c6de_4_k_cu_32f646b2_136674cuda3std3__419piecewise_constructE)
_ZN40_INTERNAL_1a55c6de_4_k_cu_32f646b2_136674cuda3std3__419piecewise_constructE:
	.zero		1
	.type		_ZN40_INTERNAL_1a55c6de_4_k_cu_32f646b2_136674cuda3std3__45__cpo4cendE,@object
	.size		_ZN40_INTERNAL_1a55c6de_4_k_cu_32f646b2_136674cuda3std3__45__cpo4cendE,(_ZN40_INTERNAL_1a55c6de_4_k_cu_32f646b2_136674cuda3std6ranges3__45__cpo4swapE - _ZN40_INTERNAL_1a55c6de_4_k_cu_32f646b2_136674cuda3std3__45__cpo4cendE)
_ZN40_INTERNAL_1a55c6de_4_k_cu_32f646b2_136674cuda3std3__45__cpo4cendE:
	.zero		1
	.type		_ZN40_INTERNAL_1a55c6de_4_k_cu_32f646b2_136674cuda3std6ranges3__45__cpo4swapE,@object
	.size		_ZN40_INTERNAL_1a55c6de_4_k_cu_32f646b2_136674cuda3std6ranges3__45__cpo4swapE,(.L_8 - _ZN40_INTERNAL_1a55c6de_4_k_cu_32f646b2_136674cuda3std6ranges3__45__cpo4swapE)
_ZN40_INTERNAL_1a55c6de_4_k_cu_32f646b2_136674cuda3std6ranges3__45__cpo4swapE:
	.zero		1
.L_8:


//--------------------- .nv.constant0._ZN7cutlass13device_kernelINS_4gemm6kernel13GemmUniversalIN4cute5tupleIJiiiiEEENS1_10collective13CollectiveMmaINS1_34MainloopSm90TmaGmmaWarpSpecializedILi3ENS5_IJNS4_1CILi1EEESB_SB_EEENS1_35KernelTmaWarpSpecializedCooperativeEEENS5_IJNSA_ILi128EEENSA_ILi8EEENSA_ILi256EEEEEENS_10bfloat16_tENS5_IJlSB_lEEESJ_SK_NS4_8TiledMMAINS4_8MMA_AtomIJNS4_4SM904GMMA26MMA_64x8x16_F32BF16BF16_SSILNSO_5MajorE0ELSQ_0ELNSO_7ScaleInE1ELSR_1EEEEEENS4_6LayoutINS5_IJNSA_ILi2EEESB_SB_EEENS5_IJSB_NSA_ILi0EEESX_EEEEENS5_IJNS4_10UnderscoreES10_S10_EEEEENS4_13SM90_TMA_LOADENS4_14ComposedLayoutINS4_7SwizzleILi3ELi4ELi3EEENS4_18smem_ptr_flag_bitsILi16EEENSU_INS5_IJSG_NSA_ILi64EEEEEENS5_IJS19_SB_EEEEEEEvNS4_8identityES13_S1D_vS1E_EENS_8epilogue10collective6detail29Sm90TmaWarpSpecializedAdapterINS1H_15DefaultEpilogueISJ_SK_SK_NS1G_6thread17LinearCombinationISJ_Li1EffLNS1L_9ScaleType4KindE0ELNS_15FloatRoundStyleE2ESJ_EENS1_15EpilogueDefaultEEEEEvvEEEEvNT_6ParamsE --------------------------
	.section	.nv.constant0._ZN7cutlass13device_kernelINS_4gemm6kernel13GemmUniversalIN4cute5tupleIJiiiiEEENS1_10collective13CollectiveMmaINS1_34MainloopSm90TmaGmmaWarpSpecializedILi3ENS5_IJNS4_1CILi1EEESB_SB_EEENS1_35KernelTmaWarpSpecializedCooperativeEEENS5_IJNSA_ILi128EEENSA_ILi8EEENSA_ILi256EEEEEENS_10bfloat16_tENS5_IJlSB_lEEESJ_SK_NS4_8TiledMMAINS4_8MMA_AtomIJNS4_4SM904GMMA26MMA_64x8x16_F32BF16BF16_SSILNSO_5MajorE0ELSQ_0ELNSO_7ScaleInE1ELSR_1EEEEEENS4_6LayoutINS5_IJNSA_ILi2EEESB_SB_EEENS5_IJSB_NSA_ILi0EEESX_EEEEENS5_IJNS4_10UnderscoreES10_S10_EEEEENS4_13SM90_TMA_LOADENS4_14ComposedLayoutINS4_7SwizzleILi3ELi4ELi3EEENS4_18smem_ptr_flag_bitsILi16EEENSU_INS5_IJSG_NSA_ILi64EEEEEENS5_IJS19_SB_EEEEEEEvNS4_8identityES13_S1D_vS1E_EENS_8epilogue10collective6detail29Sm90TmaWarpSpecializedAdapterINS1H_15DefaultEpilogueISJ_SK_SK_NS1G_6thread17LinearCombinationISJ_Li1EffLNS1L_9ScaleType4KindE0ELNS_15FloatRoundStyleE2ESJ_EENS1_15EpilogueDefaultEEEEEvvEEEEvNT_6ParamsE,"a",@progbits
	.sectionflags	@""
	.align	4
.nv.constant0._ZN7cutlass13device_kernelINS_4gemm6kernel13GemmUniversalIN4cute5tupleIJiiiiEEENS1_10collective13CollectiveMmaINS1_34MainloopSm90TmaGmmaWarpSpecializedILi3ENS5_IJNS4_1CILi1EEESB_SB_EEENS1_35KernelTmaWarpSpecializedCooperativeEEENS5_IJNSA_ILi128EEENSA_ILi8EEENSA_ILi256EEEEEENS_10bfloat16_tENS5_IJlSB_lEEESJ_SK_NS4_8TiledMMAINS4_8MMA_AtomIJNS4_4SM904GMMA26MMA_64x8x16_F32BF16BF16_SSILNSO_5MajorE0ELSQ_0ELNSO_7ScaleInE1ELSR_1EEEEEENS4_6LayoutINS5_IJNSA_ILi2EEESB_SB_EEENS5_IJSB_NSA_ILi0EEESX_EEEEENS5_IJNS4_10UnderscoreES10_S10_EEEEENS4_13SM90_TMA_LOADENS4_14ComposedLayoutINS4_7SwizzleILi3ELi4ELi3EEENS4_18smem_ptr_flag_bitsILi16EEENSU_INS5_IJSG_NSA_ILi64EEEEEENS5_IJS19_SB_EEEEEEEvNS4_8identityES13_S1D_vS1E_EENS_8epilogue10collective6detail29Sm90TmaWarpSpecializedAdapterINS1H_15DefaultEpilogueISJ_SK_SK_NS1G_6thread17LinearCombinationISJ_Li1EffLNS1L_9ScaleType4KindE0ELNS_15FloatRoundStyleE2ESJ_EENS1_15EpilogueDefaultEEEEEvvEEEEvNT_6ParamsE:
	.zero		1664


//--------------------- SYMBOLS --------------------------

	.type		.nv.reservedSmem.offset0,@object
	.size		.nv.reservedSmem.offset0,0x4
	.type		__assertfail,@function
